// auto-generated by cutlass_sweep.gemm — config: {"arch": "sm_90", "cluster_m": 1, "cluster_n": 1, "dtype": "bf16", "dtype_b": "bf16", "layout": "nt", "stages": 0, "tile_k": 128, "tile_m": 128, "tile_n": 128}
#include "cutlass/cutlass.h"
#include "cutlass/gemm/collective/collective_builder.hpp"
#include "cutlass/gemm/device/gemm_universal_adapter.h"
#include "cutlass/gemm/kernel/gemm_universal.hpp"
#include "cutlass/epilogue/collective/collective_builder.hpp"

using ElemA = cutlass::bfloat16_t;
using ElemB = cutlass::bfloat16_t;
using ElemCD = cutlass::bfloat16_t;
using Acc  = float;
using TileShape    = cute::Shape<cute::_128, cute::_128, cute::_128>;
using ClusterShape = cute::Shape<cute::_1, cute::_1, cute::_1>;

using CollectiveEpilogue = typename cutlass::epilogue::collective::CollectiveBuilder<
    cutlass::arch::Sm90, cutlass::arch::OpClassTensorOp,
    TileShape, ClusterShape,
    cutlass::epilogue::collective::EpilogueTileAuto,
    Acc, Acc,
    ElemCD, cutlass::layout::RowMajor, 128 / cutlass::sizeof_bits<ElemCD>::value,
    ElemCD, cutlass::layout::RowMajor, 128 / cutlass::sizeof_bits<ElemCD>::value,
    cutlass::epilogue::collective::EpilogueScheduleAuto
  >::CollectiveOp;

using CollectiveMainloop = typename cutlass::gemm::collective::CollectiveBuilder<
    cutlass::arch::Sm90, cutlass::arch::OpClassTensorOp,
    ElemA, cutlass::layout::RowMajor, 128 / cutlass::sizeof_bits<ElemA>::value,
    ElemB, cutlass::layout::ColumnMajor, 128 / cutlass::sizeof_bits<ElemB>::value,
    Acc,
    TileShape, ClusterShape,
    cutlass::gemm::collective::StageCountAutoCarveout<static_cast<int>(sizeof(typename CollectiveEpilogue::SharedStorage))>,
    cutlass::gemm::collective::KernelScheduleAuto
  >::CollectiveOp;

using GemmKernel = cutlass::gemm::kernel::GemmUniversal<
    cute::Shape<int,int,int,int>,
    CollectiveMainloop,
    CollectiveEpilogue
>;
using Gemm = cutlass::gemm::device::GemmUniversalAdapter<GemmKernel>;

// Force the device kernel symbol into the cubin without needing a host main.
auto* _anchor = &cutlass::device_kernel<GemmKernel>;


// ===== COMPILED SASS (sm_90a) =====

	.target	sm_90a

	.elftype	@"ET_EXEC"


//--------------------- .note.nv.tkinfo           --------------------------
	.section	.note.nv.tkinfo,"",@"SHT_NOTE"
	.sectionflags	@"SHF_NOTE_NV_TKINFO"
	.tkinfo
        /*0018*/ 	.word	0x00000002
        /*0030*/ 	.string	""
        /*0030*/ 	.string	"ptxas"
        /*0030*/ 	.string	"Cuda compilation tools, release 13.0, V13.0.88"
        /*0030*/ 	.string	"Build cuda_13.0.r13.0/compiler.36424714_0"
        /*0030*/ 	.string	"-arch sm_90a -m 64 "



//--------------------- .note.nv.cuinfo           --------------------------
	.section	.note.nv.cuinfo,"",@"SHT_NOTE"
	.sectionflags	@"SHF_NOTE_NV_CUINFO"
        /*0018*/ 	.short	0x0002
        /*001a*/ 	.short	0x005a
        /*001c*/ 	.short	0x0082
	.zero		2


//--------------------- .nv.info                  --------------------------
	.section	.nv.info,"",@"SHT_CUDA_INFO"
	.align	4


	//----- nvinfo : EIATTR_REGCOUNT
	.align		4
        /*0000*/ 	.byte	0x04, 0x2f
        /*0002*/ 	.short	(.L_15 - .L_14)
	.align		4
.L_14:
        /*0004*/ 	.word	index@(_ZN7cutlass13device_kernelINS_4gemm6kernel13GemmUniversalIN4cute5tupleIJiiiiEEENS1_10collective13CollectiveMmaINS1_34MainloopSm90TmaGmmaWarpSpecializedILi3ENS5_IJNS4_1CILi1EEESB_SB_EEENS1_35KernelTmaWarpSpecializedCooperativeEEENS5_IJNSA_ILi128EEESF_SF_EEENS_10bfloat16_tENS5_IJlSB_lEEESH_SI_NS4_8TiledMMAINS4_8MMA_AtomIJNS4_4SM904GMMA28MMA_64x128x16_F32BF16BF16_SSILNSM_5MajorE0ELSO_0ELNSM_7ScaleInE1ELSP_1EEEEEENS4_6LayoutINS5_IJNSA_ILi2EEESB_SB_EEENS5_IJSB_NSA_ILi0EEESV_EEEEENS5_IJNS4_10UnderscoreESY_SY_EEEEENS4_13SM90_TMA_LOADENS4_14ComposedLayoutINS4_7SwizzleILi3ELi4ELi3EEENS4_18smem_ptr_flag_bitsILi16EEENSS_INS5_IJNSA_ILi8EEENSA_ILi64EEEEEENS5_IJS18_SB_EEEEEEEvNS4_8identityES11_S1C_vS1D_EENS_8epilogue10collective6detail29Sm90TmaWarpSpecializedAdapterINS1G_15DefaultEpilogueISH_SI_SI_NS1F_6thread17LinearCombinationISH_Li1EffLNS1K_9ScaleType4KindE0ELNS_15FloatRoundStyleE2ESH_EENS1_15EpilogueDefaultEEEEEvvEEEEvNT_6ParamsE)
        /*0008*/ 	.word	0x000000a8


	//----- nvinfo : EIATTR_FRAME_SIZE
	.align		4
.L_15:
        /*000c*/ 	.byte	0x04, 0x11
        /*000e*/ 	.short	(.L_17 - .L_16)
	.align		4
.L_16:
        /*0010*/ 	.word	index@(_ZN7cutlass13device_kernelINS_4gemm6kernel13GemmUniversalIN4cute5tupleIJiiiiEEENS1_10collective13CollectiveMmaINS1_34MainloopSm90TmaGmmaWarpSpecializedILi3ENS5_IJNS4_1CILi1EEESB_SB_EEENS1_35KernelTmaWarpSpecializedCooperativeEEENS5_IJNSA_ILi128EEESF_SF_EEENS_10bfloat16_tENS5_IJlSB_lEEESH_SI_NS4_8TiledMMAINS4_8MMA_AtomIJNS4_4SM904GMMA28MMA_64x128x16_F32BF16BF16_SSILNSM_5MajorE0ELSO_0ELNSM_7ScaleInE1ELSP_1EEEEEENS4_6LayoutINS5_IJNSA_ILi2EEESB_SB_EEENS5_IJSB_NSA_ILi0EEESV_EEEEENS5_IJNS4_10UnderscoreESY_SY_EEEEENS4_13SM90_TMA_LOADENS4_14ComposedLayoutINS4_7SwizzleILi3ELi4ELi3EEENS4_18smem_ptr_flag_bitsILi16EEENSS_INS5_IJNSA_ILi8EEENSA_ILi64EEEEEENS5_IJS18_SB_EEEEEEEvNS4_8identityES11_S1C_vS1D_EENS_8epilogue10collective6detail29Sm90TmaWarpSpecializedAdapterINS1G_15DefaultEpilogueISH_SI_SI_NS1F_6thread17LinearCombinationISH_Li1EffLNS1K_9ScaleType4KindE0ELNS_15FloatRoundStyleE2ESH_EENS1_15EpilogueDefaultEEEEEvvEEEEvNT_6ParamsE)
        /*0014*/ 	.word	0x00000000


	//----- nvinfo : EIATTR_MIN_STACK_SIZE
	.align		4
.L_17:
        /*0018*/ 	.byte	0x04, 0x12
        /*001a*/ 	.short	(.L_19 - .L_18)
	.align		4
.L_18:
        /*001c*/ 	.word	index@(_ZN7cutlass13device_kernelINS_4gemm6kernel13GemmUniversalIN4cute5tupleIJiiiiEEENS1_10collective13CollectiveMmaINS1_34MainloopSm90TmaGmmaWarpSpecializedILi3ENS5_IJNS4_1CILi1EEESB_SB_EEENS1_35KernelTmaWarpSpecializedCooperativeEEENS5_IJNSA_ILi128EEESF_SF_EEENS_10bfloat16_tENS5_IJlSB_lEEESH_SI_NS4_8TiledMMAINS4_8MMA_AtomIJNS4_4SM904GMMA28MMA_64x128x16_F32BF16BF16_SSILNSM_5MajorE0ELSO_0ELNSM_7ScaleInE1ELSP_1EEEEEENS4_6LayoutINS5_IJNSA_ILi2EEESB_SB_EEENS5_IJSB_NSA_ILi0EEESV_EEEEENS5_IJNS4_10UnderscoreESY_SY_EEEEENS4_13SM90_TMA_LOADENS4_14ComposedLayoutINS4_7SwizzleILi3ELi4ELi3EEENS4_18smem_ptr_flag_bitsILi16EEENSS_INS5_IJNSA_ILi8EEENSA_ILi64EEEEEENS5_IJS18_SB_EEEEEEEvNS4_8identityES11_S1C_vS1D_EENS_8epilogue10collective6detail29Sm90TmaWarpSpecializedAdapterINS1G_15DefaultEpilogueISH_SI_SI_NS1F_6thread17LinearCombinationISH_Li1EffLNS1K_9ScaleType4KindE0ELNS_15FloatRoundStyleE2ESH_EENS1_15EpilogueDefaultEEEEEvvEEEEvNT_6ParamsE)
        /*0020*/ 	.word	0x00000000
.L_19:


//--------------------- .nv.compat                --------------------------
	.section	.nv.compat,"",@"SHT_CUDA_COMPAT_INFO"
	.align	4
        /*0000*/ 	.byte	0x02, 0x09, 0x01, 0x00, 0x02, 0x02, 0x04, 0x00, 0x02, 0x05, 0x05, 0x00, 0x03, 0x07, 0x01, 0x01
        /*0010*/ 	.byte	0x02, 0x03, 0x01, 0x00, 0x02, 0x06, 0x01, 0x00, 0x04, 0x0b, 0x08, 0x00, 0x00, 0x00, 0x00, 0x00
        /*0020*/ 	.byte	0x00, 0x00, 0x00, 0x00


//--------------------- .nv.info._ZN7cutlass13device_kernelINS_4gemm6kernel13GemmUniversalIN4cute5tupleIJiiiiEEENS1_10collective13CollectiveMmaINS1_34MainloopSm90TmaGmmaWarpSpecializedILi3ENS5_IJNS4_1CILi1EEESB_SB_EEENS1_35KernelTmaWarpSpecializedCooperativeEEENS5_IJNSA_ILi128EEESF_SF_EEENS_10bfloat16_tENS5_IJlSB_lEEESH_SI_NS4_8TiledMMAINS4_8MMA_AtomIJNS4_4SM904GMMA28MMA_64x128x16_F32BF16BF16_SSILNSM_5MajorE0ELSO_0ELNSM_7ScaleInE1ELSP_1EEEEEENS4_6LayoutINS5_IJNSA_ILi2EEESB_SB_EEENS5_IJSB_NSA_ILi0EEESV_EEEEENS5_IJNS4_10UnderscoreESY_SY_EEEEENS4_13SM90_TMA_LOADENS4_14ComposedLayoutINS4_7SwizzleILi3ELi4ELi3EEENS4_18smem_ptr_flag_bitsILi16EEENSS_INS5_IJNSA_ILi8EEENSA_ILi64EEEEEENS5_IJS18_SB_EEEEEEEvNS4_8identityES11_S1C_vS1D_EENS_8epilogue10collective6detail29Sm90TmaWarpSpecializedAdapterINS1G_15DefaultEpilogueISH_SI_SI_NS1F_6thread17LinearCombinationISH_Li1EffLNS1K_9ScaleType4KindE0ELNS_15FloatRoundStyleE2ESH_EENS1_15EpilogueDefaultEEEEEvvEEEEvNT_6ParamsE --------------------------
	.section	.nv.info._ZN7cutlass13device_kernelINS_4gemm6kernel13GemmUniversalIN4cute5tupleIJiiiiEEENS1_10collective13CollectiveMmaINS1_34MainloopSm90TmaGmmaWarpSpecializedILi3ENS5_IJNS4_1CILi1EEESB_SB_EEENS1_35KernelTmaWarpSpecializedCooperativeEEENS5_IJNSA_ILi128EEESF_SF_EEENS_10bfloat16_tENS5_IJlSB_lEEESH_SI_NS4_8TiledMMAINS4_8MMA_AtomIJNS4_4SM904GMMA28MMA_64x128x16_F32BF16BF16_SSILNSM_5MajorE0ELSO_0ELNSM_7ScaleInE1ELSP_1EEEEEENS4_6LayoutINS5_IJNSA_ILi2EEESB_SB_EEENS5_IJSB_NSA_ILi0EEESV_EEEEENS5_IJNS4_10UnderscoreESY_SY_EEEEENS4_13SM90_TMA_LOADENS4_14ComposedLayoutINS4_7SwizzleILi3ELi4ELi3EEENS4_18smem_ptr_flag_bitsILi16EEENSS_INS5_IJNSA_ILi8EEENSA_ILi64EEEEEENS5_IJS18_SB_EEEEEEEvNS4_8identityES11_S1C_vS1D_EENS_8epilogue10collective6detail29Sm90TmaWarpSpecializedAdapterINS1G_15DefaultEpilogueISH_SI_SI_NS1F_6thread17LinearCombinationISH_Li1EffLNS1K_9ScaleType4KindE0ELNS_15FloatRoundStyleE2ESH_EENS1_15EpilogueDefaultEEEEEvvEEEEvNT_6ParamsE,"",@"SHT_CUDA_INFO"
	.sectionflags	@""
	.align	4


	//----- nvinfo : EIATTR_CUDA_API_VERSION
	.align		4
        /*0000*/ 	.byte	0x04, 0x37
        /*0002*/ 	.short	(.L_21 - .L_20)
.L_20:
        /*0004*/ 	.word	0x00000082


	//----- nvinfo : EIATTR_KPARAM_INFO
	.align		4
.L_21:
        /*0008*/ 	.byte	0x04, 0x17
        /*000a*/ 	.short	(.L_23 - .L_22)
.L_22:
        /*000c*/ 	.word	0x00000000
        /*0010*/ 	.short	0x0000
        /*0012*/ 	.short	0x0070
        /*0014*/ 	.byte	0x00, 0xf0, 0x01, 0x10


	//----- nvinfo : EIATTR_SPARSE_MMA_MASK
	.align		4
.L_23:
        /*0018*/ 	.byte	0x03, 0x50
        /*001a*/ 	.short	0x0000


	//----- nvinfo : EIATTR_MAXREG_COUNT
	.align		4
        /*001c*/ 	.byte	0x03, 0x1b
        /*001e*/ 	.short	0x00a8


	//----- nvinfo : EIATTR_NUM_BARRIERS
	.align		4
        /*0020*/ 	.byte	0x02, 0x4c
        /*0022*/ 	.byte	0x01
	.zero		1


	//----- nvinfo : EIATTR_EXTERNS
	.align		4
        /*0024*/ 	.byte	0x04, 0x0f
        /*0026*/ 	.short	(.L_25 - .L_24)


	//   ....[0]....
	.align		4
.L_24:
        /*0028*/ 	.word	index@(__assertfail)


	//----- nvinfo : EIATTR_MERCURY_ISA_VERSION
	.align		4
.L_25:
        /*002c*/ 	.byte	0x03, 0x5f
        /*002e*/ 	.short	0x0101


	//----- nvinfo : EIATTR_INT_WARP_WIDE_INSTR_OFFSETS
	.align		4
        /*0030*/ 	.byte	0x04, 0x31
        /*0032*/ 	.short	(.L_27 - .L_26)


	//   ....[0]....
.L_26:
        /*0034*/ 	.word	0x000003d0


	//   ....[1]....
        /*0038*/ 	.word	0x000003e0


	//   ....[2]....
        /*003c*/ 	.word	0x000004a0


	//----- nvinfo : EIATTR_COOP_GROUP_MASK_REGIDS
	.align		4
.L_27:
        /*0040*/ 	.byte	0x04, 0x29
        /*0042*/ 	.short	(.L_29 - .L_28)


	//   ....[0]....
.L_28:
        /*0044*/ 	.word	0xffffffff


	//   ....[1]....
        /*0048*/ 	.word	0xffffffff


	//   ....[2]....
        /*004c*/ 	.word	0xffffffff


	//   ....[3]....
        /*0050*/ 	.word	0xffffffff


	//   ....[4]....
        /*0054*/ 	.word	0xffffffff


	//----- nvinfo : EIATTR_COOP_GROUP_INSTR_OFFSETS
	.align		4
.L_29:
        /*0058*/ 	.byte	0x04, 0x28
        /*005a*/ 	.short	(.L_31 - .L_30)


	//   ....[0]....
.L_30:
        /*005c*/ 	.word	0x00000060


	//   ....[1]....
        /*0060*/ 	.word	0x00000070


	//   ....[2]....
        /*0064*/ 	.word	0x00000130


	//   ....[3]....
        /*0068*/ 	.word	0x000002a0


	//   ....[4]....
        /*006c*/ 	.word	0x000011a0


	//----- nvinfo : EIATTR_REG_RECONFIG
	.align		4
.L_31:
        /*0070*/ 	.byte	0x01, 0x54
	.zero		2


	//----- nvinfo : EIATTR_SYSCALL_OFFSETS
	.align		4
        /*0074*/ 	.byte	0x04, 0x46
        /*0076*/ 	.short	(.L_33 - .L_32)


	//   ....[0]....
.L_32:
        /*0078*/ 	.word	0x00001390


	//----- nvinfo : EIATTR_MBARRIER_INSTR_OFFSETS
	.align		4
.L_33:
        /*007c*/ 	.byte	0x04, 0x39
        /*007e*/ 	.short	(.L_35 - .L_34)


	//   ....[0]....
.L_34:
        /*0080*/ 	.word	0x00000230
        /*0084*/ 	.word	0x000000ff
        /*0088*/ 	.word	0x00000000
        /*008c*/ 	.short	0x0100
        /*008e*/ 	.byte	0x08
	.zero		1


	//   ....[1]....
        /*0090*/ 	.word	0x00000240
        /*0094*/ 	.word	0x000000ff
        /*0098*/ 	.word	0x00000018
        /*009c*/ 	.short	0x0100
        /*009e*/ 	.byte	0x08
	.zero		1


	//   ....[2]....
        /*00a0*/ 	.word	0x00000250
        /*00a4*/ 	.word	0x000000ff
        /*00a8*/ 	.word	0x00000008
        /*00ac*/ 	.short	0x0100
        /*00ae*/ 	.byte	0x08
	.zero		1


	//   ....[3]....
        /*00b0*/ 	.word	0x00000260
        /*00b4*/ 	.word	0x000000ff
        /*00b8*/ 	.word	0x00000020
        /*00bc*/ 	.short	0x0100
        /*00be*/ 	.byte	0x08
	.zero		1


	//   ....[4]....
        /*00c0*/ 	.word	0x00000270
        /*00c4*/ 	.word	0x000000ff
        /*00c8*/ 	.word	0x00000010
        /*00cc*/ 	.short	0x0100
        /*00ce*/ 	.byte	0x08
	.zero		1


	//   ....[5]....
        /*00d0*/ 	.word	0x00000280
        /*00d4*/ 	.word	0x000000ff
        /*00d8*/ 	.word	0x00000028
        /*00dc*/ 	.short	0x0100
        /*00de*/ 	.byte	0x08
	.zero		1


	//   ....[6]....
        /*00e0*/ 	.word	0x00000520
        /*00e4*/ 	.word	0x000000ff
        /*00e8*/ 	.word	0x00000040
        /*00ec*/ 	.short	0x0100
        /*00ee*/ 	.byte	0x08
	.zero		1


	//   ....[7]....
        /*00f0*/ 	.word	0x000005a0
        /*00f4*/ 	.word	0x000000ff
        /*00f8*/ 	.word	0x00000048
        /*00fc*/ 	.short	0x0100
        /*00fe*/ 	.byte	0x08
	.zero		1


	//   ....[8]....
        /*0100*/ 	.word	0x00001410
        /*0104*/ 	.word	0x00000003
        /*0108*/ 	.word	0x00000000
        /*010c*/ 	.short	0x010a
        /*010e*/ 	.byte	0x3f
	.zero		1


	//   ....[9]....
        /*0110*/ 	.word	0x00001470
        /*0114*/ 	.word	0x00000003
        /*0118*/ 	.word	0x00000000
        /*011c*/ 	.short	0x010a
        /*011e*/ 	.byte	0x3f
	.zero		1


	//   ....[10]....
        /*0120*/ 	.word	0x00001980
        /*0124*/ 	.word	0x000000ff
        /*0128*/ 	.word	0x00000000
        /*012c*/ 	.short	0x010a
        /*012e*/ 	.byte	0x08
	.zero		1


	//   ....[11]....
        /*0130*/ 	.word	0x000019c0
        /*0134*/ 	.word	0x000000ff
        /*0138*/ 	.word	0x00000000
        /*013c*/ 	.short	0x010a
        /*013e*/ 	.byte	0x08
	.zero		1


	//   ....[12]....
        /*0140*/ 	.word	0x00001de0
        /*0144*/ 	.word	0x000000ff
        /*0148*/ 	.word	0x00000000
        /*014c*/ 	.short	0x0101
        /*014e*/ 	.byte	0x07
	.zero		1


	//   ....[13]....
        /*0150*/ 	.word	0x00001fc0
        /*0154*/ 	.word	0x000000ff
        /*0158*/ 	.word	0x00000000
        /*015c*/ 	.short	0x0101
        /*015e*/ 	.byte	0x06
	.zero		1


	//   ....[14]....
        /*0160*/ 	.word	0x00007180
        /*0164*/ 	.word	0x0000000e
        /*0168*/ 	.word	0x00000018
        /*016c*/ 	.short	0x010a
        /*016e*/ 	.byte	0x3f
	.zero		1


	//   ....[15]....
        /*0170*/ 	.word	0x000075b0
        /*0174*/ 	.word	0x00000006
        /*0178*/ 	.word	0x00000048
        /*017c*/ 	.short	0x0101
        /*017e*/ 	.byte	0x3f
	.zero		1


	//   ....[16]....
        /*0180*/ 	.word	0x00007cd0
        /*0184*/ 	.word	0x00000007
        /*0188*/ 	.word	0x00000000
        /*018c*/ 	.short	0x010a
        /*018e*/ 	.byte	0x3f
	.zero		1


	//   ....[17]....
        /*0190*/ 	.word	0x00007d50
        /*0194*/ 	.word	0x00000009
        /*0198*/ 	.word	0x00000000
        /*019c*/ 	.short	0x010a
        /*019e*/ 	.byte	0x3f
	.zero		1


	//   ....[18]....
        /*01a0*/ 	.word	0x00007de0
        /*01a4*/ 	.word	0x00000003
        /*01a8*/ 	.word	0x00000000
        /*01ac*/ 	.short	0x010a
        /*01ae*/ 	.byte	0x3f
	.zero		1


	//   ....[19]....
        /*01b0*/ 	.word	0x00007e40
        /*01b4*/ 	.word	0x00000003
        /*01b8*/ 	.word	0x00000000
        /*01bc*/ 	.short	0x010a
        /*01be*/ 	.byte	0x3f
	.zero		1


	//   ....[20]....
        /*01c0*/ 	.word	0x00007ea0
        /*01c4*/ 	.word	0x00000004
        /*01c8*/ 	.word	0x00000000
        /*01cc*/ 	.short	0x010a
        /*01ce*/ 	.byte	0x3f
	.zero		1


	//   ....[21]....
        /*01d0*/ 	.word	0x00007f70
        /*01d4*/ 	.word	0x0000000e
        /*01d8*/ 	.word	0x00000018
        /*01dc*/ 	.short	0x010a
        /*01de*/ 	.byte	0x3f
	.zero		1


	//   ....[22]....
        /*01e0*/ 	.word	0x00008040
        /*01e4*/ 	.word	0x00000007
        /*01e8*/ 	.word	0x00000000
        /*01ec*/ 	.short	0x010a
        /*01ee*/ 	.byte	0x3f
	.zero		1


	//   ....[23]....
        /*01f0*/ 	.word	0x00008090
        /*01f4*/ 	.word	0x00000009
        /*01f8*/ 	.word	0x00000000
        /*01fc*/ 	.short	0x010a
        /*01fe*/ 	.byte	0x3f
	.zero		1


	//----- nvinfo : EIATTR_NUM_MBARRIERS
	.align		4
.L_35:
        /*0200*/ 	.byte	0x03, 0x38
        /*0202*/ 	.short	0x0008


	//----- nvinfo : EIATTR_EXIT_INSTR_OFFSETS
	.align		4
        /*0204*/ 	.byte	0x04, 0x1c
        /*0206*/ 	.short	(.L_37 - .L_36)


	//   ....[0]....
.L_36:
        /*0208*/ 	.word	0x00000640


	//   ....[1]....
        /*020c*/ 	.word	0x00000f00


	//   ....[2]....
        /*0210*/ 	.word	0x00006860


	//   ....[3]....
        /*0214*/ 	.word	0x00006e90


	//   ....[4]....
        /*0218*/ 	.word	0x00007e30


	//----- nvinfo : EIATTR_MAX_THREADS
	.align		4
.L_37:
        /*021c*/ 	.byte	0x04, 0x05
        /*021e*/ 	.short	(.L_39 - .L_38)
.L_38:
        /*0220*/ 	.word	0x00000180
        /*0224*/ 	.word	0x00000001
        /*0228*/ 	.word	0x00000001


	//----- nvinfo : EIATTR_CRS_STACK_SIZE
	.align		4
.L_39:
        /*022c*/ 	.byte	0x04, 0x1e
        /*022e*/ 	.short	(.L_41 - .L_40)
.L_40:
        /*0230*/ 	.word	0x00000000


	//----- nvinfo : EIATTR_CBANK_PARAM_SIZE
	.align		4
.L_41:
        /*0234*/ 	.byte	0x03, 0x19
        /*0236*/ 	.short	0x0470


	//----- nvinfo : EIATTR_PARAM_CBANK
	.align		4
        /*0238*/ 	.byte	0x04, 0x0a
        /*023a*/ 	.short	(.L_43 - .L_42)
	.align		4
.L_42:
        /*023c*/ 	.word	index@(.nv.constant0._ZN7cutlass13device_kernelINS_4gemm6kernel13GemmUniversalIN4cute5tupleIJiiiiEEENS1_10collective13CollectiveMmaINS1_34MainloopSm90TmaGmmaWarpSpecializedILi3ENS5_IJNS4_1CILi1EEESB_SB_EEENS1_35KernelTmaWarpSpecializedCooperativeEEENS5_IJNSA_ILi128EEESF_SF_EEENS_10bfloat16_tENS5_IJlSB_lEEESH_SI_NS4_8TiledMMAINS4_8MMA_AtomIJNS4_4SM904GMMA28MMA_64x128x16_F32BF16BF16_SSILNSM_5MajorE0ELSO_0ELNSM_7ScaleInE1ELSP_1EEEEEENS4_6LayoutINS5_IJNSA_ILi2EEESB_SB_EEENS5_IJSB_NSA_ILi0EEESV_EEEEENS5_IJNS4_10UnderscoreESY_SY_EEEEENS4_13SM90_TMA_LOADENS4_14ComposedLayoutINS4_7SwizzleILi3ELi4ELi3EEENS4_18smem_ptr_flag_bitsILi16EEENSS_INS5_IJNSA_ILi8EEENSA_ILi64EEEEEENS5_IJS18_SB_EEEEEEEvNS4_8identityES11_S1C_vS1D_EENS_8epilogue10collective6detail29Sm90TmaWarpSpecializedAdapterINS1G_15DefaultEpilogueISH_SI_SI_NS1F_6thread17LinearCombinationISH_Li1EffLNS1K_9ScaleType4KindE0ELNS_15FloatRoundStyleE2ESH_EENS1_15EpilogueDefaultEEEEEvvEEEEvNT_6ParamsE)
        /*0240*/ 	.short	0x0210
        /*0242*/ 	.short	0x0470


	//----- nvinfo : EIATTR_SW_WAR
	.align		4
.L_43:
        /*0244*/ 	.byte	0x04, 0x36
        /*0246*/ 	.short	(.L_45 - .L_44)
.L_44:
        /*0248*/ 	.word	0x00000008
.L_45:


//--------------------- .nv.callgraph             --------------------------
	.section	.nv.callgraph,"",@"SHT_CUDA_CALLGRAPH"
	.align	4
	.sectionentsize	8
	.align		4
        /*0000*/ 	.word	0x00000000
	.align		4
        /*0004*/ 	.word	0xffffffff
	.align		4
        /*0008*/ 	.word	index@(_ZN7cutlass13device_kernelINS_4gemm6kernel13GemmUniversalIN4cute5tupleIJiiiiEEENS1_10collective13CollectiveMmaINS1_34MainloopSm90TmaGmmaWarpSpecializedILi3ENS5_IJNS4_1CILi1EEESB_SB_EEENS1_35KernelTmaWarpSpecializedCooperativeEEENS5_IJNSA_ILi128EEESF_SF_EEENS_10bfloat16_tENS5_IJlSB_lEEESH_SI_NS4_8TiledMMAINS4_8MMA_AtomIJNS4_4SM904GMMA28MMA_64x128x16_F32BF16BF16_SSILNSM_5MajorE0ELSO_0ELNSM_7ScaleInE1ELSP_1EEEEEENS4_6LayoutINS5_IJNSA_ILi2EEESB_SB_EEENS5_IJSB_NSA_ILi0EEESV_EEEEENS5_IJNS4_10UnderscoreESY_SY_EEEEENS4_13SM90_TMA_LOADENS4_14ComposedLayoutINS4_7SwizzleILi3ELi4ELi3EEENS4_18smem_ptr_flag_bitsILi16EEENSS_INS5_IJNSA_ILi8EEENSA_ILi64EEEEEENS5_IJS18_SB_EEEEEEEvNS4_8identityES11_S1C_vS1D_EENS_8epilogue10collective6detail29Sm90TmaWarpSpecializedAdapterINS1G_15DefaultEpilogueISH_SI_SI_NS1F_6thread17LinearCombinationISH_Li1EffLNS1K_9ScaleType4KindE0ELNS_15FloatRoundStyleE2ESH_EENS1_15EpilogueDefaultEEEEEvvEEEEvNT_6ParamsE)
	.align		4
        /*000c*/ 	.word	index@(__assertfail)
	.align		4
        /*0010*/ 	.word	0x00000000
	.align		4
        /*0014*/ 	.word	0xfffffffe
	.align		4
        /*0018*/ 	.word	0x00000000
	.align		4
        /*001c*/ 	.word	0xfffffffd
	.align		4
        /*0020*/ 	.word	0x00000000
	.align		4
        /*0024*/ 	.word	0xfffffffc


//--------------------- .nv.constant4             --------------------------
	.section	.nv.constant4,"a",@progbits
	.align	8
	.align		8
.nv.constant4:
        /*0000*/ 	.dword	__assertfail
	.align		8
        /*0008*/ 	.dword	__unnamed_1
	.align		8
        /*0010*/ 	.dword	_ZN40_INTERNAL_77e69f8b_4_k_cu_5f59a906_272354cuda3std3__45__cpo5beginE
	.align		8
        /*0018*/ 	.dword	_ZN40_INTERNAL_77e69f8b_4_k_cu_5f59a906_272354cuda3std3__45__cpo3endE
	.align		8
        /*0020*/ 	.dword	_ZN40_INTERNAL_77e69f8b_4_k_cu_5f59a906_272354cuda3std3__45__cpo6cbeginE
	.align		8
        /*0028*/ 	.dword	_ZN40_INTERNAL_77e69f8b_4_k_cu_5f59a906_272354cuda3std3__45__cpo4cendE
	.align		8
        /*0030*/ 	.dword	_ZN40_INTERNAL_77e69f8b_4_k_cu_5f59a906_272354cuda3std3__442_GLOBAL__N__77e69f8b_4_k_cu_5f59a906_272356ignoreE
	.align		8
        /*0038*/ 	.dword	_ZN40_INTERNAL_77e69f8b_4_k_cu_5f59a906_272354cuda3std3__419piecewise_constructE
	.align		8
        /*0040*/ 	.dword	_ZN40_INTERNAL_77e69f8b_4_k_cu_5f59a906_272354cuda3std3__48in_placeE
	.align		8
        /*0048*/ 	.dword	_ZN40_INTERNAL_77e69f8b_4_k_cu_5f59a906_272354cuda3std6ranges3__45__cpo4swapE
	.align		8
        /*0050*/ 	.dword	_ZN40_INTERNAL_77e69f8b_4_k_cu_5f59a906_272354cuda3std6ranges3__45__cpo9iter_moveE
	.align		8
        /*0058*/ 	.dword	_ZN40_INTERNAL_77e69f8b_4_k_cu_5f59a906_272354cute7productE
	.align		8
        /*0060*/ 	.dword	_ZN40_INTERNAL_77e69f8b_4_k_cu_5f59a906_272354cute1_E
	.align		8
        /*0068*/ 	.dword	$str$22
	.align		8
        /*0070*/ 	.dword	$str$23


//--------------------- .text._ZN7cutlass13device_kernelINS_4gemm6kernel13GemmUniversalIN4cute5tupleIJiiiiEEENS1_10collective13CollectiveMmaINS1_34MainloopSm90TmaGmmaWarpSpecializedILi3ENS5_IJNS4_1CILi1EEESB_SB_EEENS1_35KernelTmaWarpSpecializedCooperativeEEENS5_IJNSA_ILi128EEESF_SF_EEENS_10bfloat16_tENS5_IJlSB_lEEESH_SI_NS4_8TiledMMAINS4_8MMA_AtomIJNS4_4SM904GMMA28MMA_64x128x16_F32BF16BF16_SSILNSM_5MajorE0ELSO_0ELNSM_7ScaleInE1ELSP_1EEEEEENS4_6LayoutINS5_IJNSA_ILi2EEESB_SB_EEENS5_IJSB_NSA_ILi0EEESV_EEEEENS5_IJNS4_10UnderscoreESY_SY_EEEEENS4_13SM90_TMA_LOADENS4_14ComposedLayoutINS4_7SwizzleILi3ELi4ELi3EEENS4_18smem_ptr_flag_bitsILi16EEENSS_INS5_IJNSA_ILi8EEENSA_ILi64EEEEEENS5_IJS18_SB_EEEEEEEvNS4_8identityES11_S1C_vS1D_EENS_8epilogue10collective6detail29Sm90TmaWarpSpecializedAdapterINS1G_15DefaultEpilogueISH_SI_SI_NS1F_6thread17LinearCombinationISH_Li1EffLNS1K_9ScaleType4KindE0ELNS_15FloatRoundStyleE2ESH_EENS1_15EpilogueDefaultEEEEEvvEEEEvNT_6ParamsE --------------------------
	.section	.text._ZN7cutlass13device_kernelINS_4gemm6kernel13GemmUniversalIN4cute5tupleIJiiiiEEENS1_10collective13CollectiveMmaINS1_34MainloopSm90TmaGmmaWarpSpecializedILi3ENS5_IJNS4_1CILi1EEESB_SB_EEENS1_35KernelTmaWarpSpecializedCooperativeEEENS5_IJNSA_ILi128EEESF_SF_EEENS_10bfloat16_tENS5_IJlSB_lEEESH_SI_NS4_8TiledMMAINS4_8MMA_AtomIJNS4_4SM904GMMA28MMA_64x128x16_F32BF16BF16_SSILNSM_5MajorE0ELSO_0ELNSM_7ScaleInE1ELSP_1EEEEEENS4_6LayoutINS5_IJNSA_ILi2EEESB_SB_EEENS5_IJSB_NSA_ILi0EEESV_EEEEENS5_IJNS4_10UnderscoreESY_SY_EEEEENS4_13SM90_TMA_LOADENS4_14ComposedLayoutINS4_7SwizzleILi3ELi4ELi3EEENS4_18smem_ptr_flag_bitsILi16EEENSS_INS5_IJNSA_ILi8EEENSA_ILi64EEEEEENS5_IJS18_SB_EEEEEEEvNS4_8identityES11_S1C_vS1D_EENS_8epilogue10collective6detail29Sm90TmaWarpSpecializedAdapterINS1G_15DefaultEpilogueISH_SI_SI_NS1F_6thread17LinearCombinationISH_Li1EffLNS1K_9ScaleType4KindE0ELNS_15FloatRoundStyleE2ESH_EENS1_15EpilogueDefaultEEEEEvvEEEEvNT_6ParamsE,"ax",@progbits
	.align	128
.text._ZN7cutlass13device_kernelINS_4gemm6kernel13GemmUniversalIN4cute5tupleIJiiiiEEENS1_10collective13CollectiveMmaINS1_34MainloopSm90TmaGmmaWarpSpecializedILi3ENS5_IJNS4_1CILi1EEESB_SB_EEENS1_35KernelTmaWarpSpecializedCooperativeEEENS5_IJNSA_ILi128EEESF_SF_EEENS_10bfloat16_tENS5_IJlSB_lEEESH_SI_NS4_8TiledMMAINS4_8MMA_AtomIJNS4_4SM904GMMA28MMA_64x128x16_F32BF16BF16_SSILNSM_5MajorE0ELSO_0ELNSM_7ScaleInE1ELSP_1EEEEEENS4_6LayoutINS5_IJNSA_ILi2EEESB_SB_EEENS5_IJSB_NSA_ILi0EEESV_EEEEENS5_IJNS4_10UnderscoreESY_SY_EEEEENS4_13SM90_TMA_LOADENS4_14ComposedLayoutINS4_7SwizzleILi3ELi4ELi3EEENS4_18smem_ptr_flag_bitsILi16EEENSS_INS5_IJNSA_ILi8EEENSA_ILi64EEEEEENS5_IJS18_SB_EEEEEEEvNS4_8identityES11_S1C_vS1D_EENS_8epilogue10collective6detail29Sm90TmaWarpSpecializedAdapterINS1G_15DefaultEpilogueISH_SI_SI_NS1F_6thread17LinearCombinationISH_Li1EffLNS1K_9ScaleType4KindE0ELNS_15FloatRoundStyleE2ESH_EENS1_15EpilogueDefaultEEEEEvvEEEEvNT_6ParamsE:
        .type           _ZN7cutlass13device_kernelINS_4gemm6kernel13GemmUniversalIN4cute5tupleIJiiiiEEENS1_10collective13CollectiveMmaINS1_34MainloopSm90TmaGmmaWarpSpecializedILi3ENS5_IJNS4_1CILi1EEESB_SB_EEENS1_35KernelTmaWarpSpecializedCooperativeEEENS5_IJNSA_ILi128EEESF_SF_EEENS_10bfloat16_tENS5_IJlSB_lEEESH_SI_NS4_8TiledMMAINS4_8MMA_AtomIJNS4_4SM904GMMA28MMA_64x128x16_F32BF16BF16_SSILNSM_5MajorE0ELSO_0ELNSM_7ScaleInE1ELSP_1EEEEEENS4_6LayoutINS5_IJNSA_ILi2EEESB_SB_EEENS5_IJSB_NSA_ILi0EEESV_EEEEENS5_IJNS4_10UnderscoreESY_SY_EEEEENS4_13SM90_TMA_LOADENS4_14ComposedLayoutINS4_7SwizzleILi3ELi4ELi3EEENS4_18smem_ptr_flag_bitsILi16EEENSS_INS5_IJNSA_ILi8EEENSA_ILi64EEEEEENS5_IJS18_SB_EEEEEEEvNS4_8identityES11_S1C_vS1D_EENS_8epilogue10collective6detail29Sm90TmaWarpSpecializedAdapterINS1G_15DefaultEpilogueISH_SI_SI_NS1F_6thread17LinearCombinationISH_Li1EffLNS1K_9ScaleType4KindE0ELNS_15FloatRoundStyleE2ESH_EENS1_15EpilogueDefaultEEEEEvvEEEEvNT_6ParamsE,@function
        .size           _ZN7cutlass13device_kernelINS_4gemm6kernel13GemmUniversalIN4cute5tupleIJiiiiEEENS1_10collective13CollectiveMmaINS1_34MainloopSm90TmaGmmaWarpSpecializedILi3ENS5_IJNS4_1CILi1EEESB_SB_EEENS1_35KernelTmaWarpSpecializedCooperativeEEENS5_IJNSA_ILi128EEESF_SF_EEENS_10bfloat16_tENS5_IJlSB_lEEESH_SI_NS4_8TiledMMAINS4_8MMA_AtomIJNS4_4SM904GMMA28MMA_64x128x16_F32BF16BF16_SSILNSM_5MajorE0ELSO_0ELNSM_7ScaleInE1ELSP_1EEEEEENS4_6LayoutINS5_IJNSA_ILi2EEESB_SB_EEENS5_IJSB_NSA_ILi0EEESV_EEEEENS5_IJNS4_10UnderscoreESY_SY_EEEEENS4_13SM90_TMA_LOADENS4_14ComposedLayoutINS4_7SwizzleILi3ELi4ELi3EEENS4_18smem_ptr_flag_bitsILi16EEENSS_INS5_IJNSA_ILi8EEENSA_ILi64EEEEEENS5_IJS18_SB_EEEEEEEvNS4_8identityES11_S1C_vS1D_EENS_8epilogue10collective6detail29Sm90TmaWarpSpecializedAdapterINS1G_15DefaultEpilogueISH_SI_SI_NS1F_6thread17LinearCombinationISH_Li1EffLNS1K_9ScaleType4KindE0ELNS_15FloatRoundStyleE2ESH_EENS1_15EpilogueDefaultEEEEEvvEEEEvNT_6ParamsE,(.L_x_192 - _ZN7cutlass13device_kernelINS_4gemm6kernel13GemmUniversalIN4cute5tupleIJiiiiEEENS1_10collective13CollectiveMmaINS1_34MainloopSm90TmaGmmaWarpSpecializedILi3ENS5_IJNS4_1CILi1EEESB_SB_EEENS1_35KernelTmaWarpSpecializedCooperativeEEENS5_IJNSA_ILi128EEESF_SF_EEENS_10bfloat16_tENS5_IJlSB_lEEESH_SI_NS4_8TiledMMAINS4_8MMA_AtomIJNS4_4SM904GMMA28MMA_64x128x16_F32BF16BF16_SSILNSM_5MajorE0ELSO_0ELNSM_7ScaleInE1ELSP_1EEEEEENS4_6LayoutINS5_IJNSA_ILi2EEESB_SB_EEENS5_IJSB_NSA_ILi0EEESV_EEEEENS5_IJNS4_10UnderscoreESY_SY_EEEEENS4_13SM90_TMA_LOADENS4_14ComposedLayoutINS4_7SwizzleILi3ELi4ELi3EEENS4_18smem_ptr_flag_bitsILi16EEENSS_INS5_IJNSA_ILi8EEENSA_ILi64EEEEEENS5_IJS18_SB_EEEEEEEvNS4_8identityES11_S1C_vS1D_EENS_8epilogue10collective6detail29Sm90TmaWarpSpecializedAdapterINS1G_15DefaultEpilogueISH_SI_SI_NS1F_6thread17LinearCombinationISH_Li1EffLNS1K_9ScaleType4KindE0ELNS_15FloatRoundStyleE2ESH_EENS1_15EpilogueDefaultEEEEEvvEEEEvNT_6ParamsE)
        .other          _ZN7cutlass13device_kernelINS_4gemm6kernel13GemmUniversalIN4cute5tupleIJiiiiEEENS1_10collective13CollectiveMmaINS1_34MainloopSm90TmaGmmaWarpSpecializedILi3ENS5_IJNS4_1CILi1EEESB_SB_EEENS1_35KernelTmaWarpSpecializedCooperativeEEENS5_IJNSA_ILi128EEESF_SF_EEENS_10bfloat16_tENS5_IJlSB_lEEESH_SI_NS4_8TiledMMAINS4_8MMA_AtomIJNS4_4SM904GMMA28MMA_64x128x16_F32BF16BF16_SSILNSM_5MajorE0ELSO_0ELNSM_7ScaleInE1ELSP_1EEEEEENS4_6LayoutINS5_IJNSA_ILi2EEESB_SB_EEENS5_IJSB_NSA_ILi0EEESV_EEEEENS5_IJNS4_10UnderscoreESY_SY_EEEEENS4_13SM90_TMA_LOADENS4_14ComposedLayoutINS4_7SwizzleILi3ELi4ELi3EEENS4_18smem_ptr_flag_bitsILi16EEENSS_INS5_IJNSA_ILi8EEENSA_ILi64EEEEEENS5_IJS18_SB_EEEEEEEvNS4_8identityES11_S1C_vS1D_EENS_8epilogue10collective6detail29Sm90TmaWarpSpecializedAdapterINS1G_15DefaultEpilogueISH_SI_SI_NS1F_6thread17LinearCombinationISH_Li1EffLNS1K_9ScaleType4KindE0ELNS_15FloatRoundStyleE2ESH_EENS1_15EpilogueDefaultEEEEEvvEEEEvNT_6ParamsE,@"STO_CUDA_ENTRY STV_DEFAULT"
_ZN7cutlass13device_kernelINS_4gemm6kernel13GemmUniversalIN4cute5tupleIJiiiiEEENS1_10collective13CollectiveMmaINS1_34MainloopSm90TmaGmmaWarpSpecializedILi3ENS5_IJNS4_1CILi1EEESB_SB_EEENS1_35KernelTmaWarpSpecializedCooperativeEEENS5_IJNSA_ILi128EEESF_SF_EEENS_10bfloat16_tENS5_IJlSB_lEEESH_SI_NS4_8TiledMMAINS4_8MMA_AtomIJNS4_4SM904GMMA28MMA_64x128x16_F32BF16BF16_SSILNSM_5MajorE0ELSO_0ELNSM_7ScaleInE1ELSP_1EEEEEENS4_6LayoutINS5_IJNSA_ILi2EEESB_SB_EEENS5_IJSB_NSA_ILi0EEESV_EEEEENS5_IJNS4_10UnderscoreESY_SY_EEEEENS4_13SM90_TMA_LOADENS4_14ComposedLayoutINS4_7SwizzleILi3ELi4ELi3EEENS4_18smem_ptr_flag_bitsILi16EEENSS_INS5_IJNSA_ILi8EEENSA_ILi64EEEEEENS5_IJS18_SB_EEEEEEEvNS4_8identityES11_S1C_vS1D_EENS_8epilogue10collective6detail29Sm90TmaWarpSpecializedAdapterINS1G_15DefaultEpilogueISH_SI_SI_NS1F_6thread17LinearCombinationISH_Li1EffLNS1K_9ScaleType4KindE0ELNS_15FloatRoundStyleE2ESH_EENS1_15EpilogueDefaultEEEEEvvEEEEvNT_6ParamsE:
[----:B------:R-:W0:Y:S01]  /*0000*/  LDC R1, c[0x0][0x28] ;  /* 0x00000a00ff017b82 */ /* 0x000e220000000800 */
[----:B------:R-:W1:Y:S01]  /*0010*/  S2R R3, SR_TID.X ;  /* 0x0000000000037919 */ /* 0x000e620000002100 */
[----:B------:R-:W-:Y:S01]  /*0020*/  ELECT P0, URZ, PT ;  /* 0x00000000003f782f */ /* 0x000fe20003800000 */
[----:B------:R-:W-:Y:S01]  /*0030*/  BSSY B0, `(.L_x_0) ;  /* 0x000000f000007945 */ /* 0x000fe20003800000 */
[--C-:B-1----:R-:W-:Y:S02]  /*0040*/  SHF.R.U32.HI R0, RZ, 0x5, R3.reuse ;  /* 0x00000005ff007819 */ /* 0x102fe40000011603 */
[----:B------:R-:W-:-:S03]  /*0050*/  SHF.R.U32.HI R14, RZ, 0x7, R3 ;  /* 0x00000007ff0e7819 */ /* 0x000fc60000011603 */
[----:B------:R-:W1:Y:S04]  /*0060*/  SHFL.IDX PT, R4, R0, RZ, 0x1f ;  /* 0x00001fff00047589 */ /* 0x000e6800000e0000 */
[----:B------:R2:W3:Y:S01]  /*0070*/  SHFL.IDX PT, R10, R14, RZ, 0x1f ;  /* 0x00001fff0e0a7589 */ /* 0x0004e200000e0000 */
[----:B-1----:R-:W-:-:S13]  /*0080*/  ISETP.NE.OR P0, PT, R4, RZ, !P0 ;  /* 0x000000ff0400720c */ /* 0x002fda0004705670 */
[----:B0-23--:R-:W-:Y:S05]  /*0090*/  @P0 BRA `(.L_x_1) ;  /* 0x0000000000200947 */ /* 0x00dfea0003800000 */
[----:B------:R-:W-:Y:S02]  /*00a0*/  ULDC.64 UR4, c[0x0][0x198] ;  /* 0x0000660000047ab9 */ /* 0x000fe40000000a00 */
[----:B------:R-:W-:Y:S02]  /*00b0*/  UIADD3 UR6, UP0, UR4, 0xf0, URZ ;  /* 0x000000f004067890 */ /* 0x000fe4000ff1e03f */
[----:B------:R-:W-:Y:S02]  /*00c0*/  UIADD3 UR4, UP1, UR4, 0x1f0, URZ ;  /* 0x000001f004047890 */ /* 0x000fe4000ff3e03f */
[----:B------:R-:W-:Y:S02]  /*00d0*/  UIADD3.X UR7, URZ, UR5, URZ, UP0, !UPT ;  /* 0x000000053f077290 */ /* 0x000fe400087fe43f */
[----:B------:R-:W-:-:S07]  /*00e0*/  UIADD3.X UR5, URZ, UR5, URZ, UP1, !UPT ;  /* 0x000000053f057290 */ /* 0x000fce0008ffe43f */
[----:B------:R0:W-:Y:S02]  /*00f0*/  UTMACCTL.PF [UR6] ;  /* 0x00000000060079b9 */ /* 0x0001e40008040000 */
[----:B------:R0:W-:Y:S02]  /*0100*/  UTMACCTL.PF [UR4] ;  /* 0x00000000040079b9 */ /* 0x0001e40008040000 */
[----:B0-----:R-:W-:Y:S01]  /*0110*/  NOP ;  /* 0x0000000000007918 */ /* 0x001fe20000000000 */
.L_x_1:
[----:B------:R-:W-:Y:S05]  /*0120*/  BSYNC B0 ;  /* 0x0000000000007941 */ /* 0x000fea0003800000 */
.L_x_0:
[----:B------:R-:W0:Y:S02]  /*0130*/  SHFL.IDX PT, R2, R0, RZ, 0x1f ;  /* 0x00001fff00027589 */ /* 0x000e2400000e0000 */
[----:B0-----:R-:W-:-:S13]  /*0140*/  ISETP.NE.AND P0, PT, R2, RZ, PT ;  /* 0x000000ff0200720c */ /* 0x001fda0003f05270 */
[----:B------:R-:W-:Y:S05]  /*0150*/  @P0 BRA `(.L_x_2) ;  /* 0x0000000000500947 */ /* 0x000fea0003800000 */
[----:B------:R-:W0:Y:S01]  /*0160*/  S2UR UR8, SR_CgaCtaId ;  /* 0x00000000000879c3 */ /* 0x000e220000008800 */
[----:B------:R-:W-:Y:S01]  /*0170*/  UMOV UR4, 0x400 ;  /* 0x0000040000047882 */ /* 0x000fe20000000000 */
[----:B------:R-:W-:Y:S01]  /*0180*/  UMOV UR5, 0x1 ;  /* 0x0000000100057882 */ /* 0x000fe20000000000 */
[----:B------:R-:W-:Y:S01]  /*0190*/  UMOV UR6, 0x100 ;  /* 0x0000010000067882 */ /* 0x000fe20000000000 */
[----:B------:R-:W-:Y:S01]  /*01a0*/  ELECT P0, URZ, PT ;  /* 0x00000000003f782f */ /* 0x000fe20003800000 */
[----:B------:R-:W-:-:S04]  /*01b0*/  UIADD3 UR6, -UR6, 0x100000, URZ ;  /* 0x0010000006067890 */ /* 0x000fc8000fffe13f */
[----:B------:R-:W-:Y:S02]  /*01c0*/  USHF.L.U32 UR7, UR6, 0xb, URZ ;  /* 0x0000000b06077899 */ /* 0x000fe4000800063f */
[----:B------:R-:W-:Y:S02]  /*01d0*/  USHF.L.U32 UR6, UR6, 0x1, URZ ;  /* 0x0000000106067899 */ /* 0x000fe4000800063f */
[----:B0-----:R-:W-:Y:S02]  /*01e0*/  ULEA UR8, UR8, UR4, 0x18 ;  /* 0x0000000408087291 */ /* 0x001fe4000f8ec03f */
[----:B------:R-:W-:-:S04]  /*01f0*/  UIADD3 UR4, -UR5, 0x100000, URZ ;  /* 0x0010000005047890 */ /* 0x000fc8000fffe13f */
[----:B------:R-:W-:Y:S02]  /*0200*/  USHF.L.U32 UR5, UR4, 0xb, URZ ;  /* 0x0000000b04057899 */ /* 0x000fe4000800063f */
[----:B------:R-:W-:Y:S01]  /*0210*/  USHF.L.U32 UR4, UR4, 0x1, URZ ;  /* 0x0000000104047899 */ /* 0x000fe2000800063f */
[----:B------:R-:W0:Y:S11]  /*0220*/  FENCE.VIEW.ASYNC.S ;  /* 0x00000000000073c6 */ /* 0x000e360000000000 */
[----:B0-----:R0:W1:Y:S01]  /*0230*/  SYNCS.EXCH.64 URZ, [UR8], UR4 ;  /* 0x00000004083f75b2 */ /* 0x0010620008000100 */
[----:B------:R0:W2:Y:S01]  /*0240*/  SYNCS.EXCH.64 URZ, [UR8+0x18], UR6 ;  /* 0x00001806083f75b2 */ /* 0x0000a20008000100 */
[----:B------:R0:W3:Y:S01]  /*0250*/  SYNCS.EXCH.64 URZ, [UR8+0x8], UR4 ;  /* 0x00000804083f75b2 */ /* 0x0000e20008000100 */
[----:B------:R0:W4:Y:S01]  /*0260*/  SYNCS.EXCH.64 URZ, [UR8+0x20], UR6 ;  /* 0x00002006083f75b2 */ /* 0x0001220008000100 */
[----:B------:R0:W0:Y:S01]  /*0270*/  SYNCS.EXCH.64 URZ, [UR8+0x10], UR4 ;  /* 0x00001004083f75b2 */ /* 0x0000220008000100 */
[----:B------:R0:W0:Y:S01]  /*0280*/  SYNCS.EXCH.64 URZ, [UR8+0x28], UR6 ;  /* 0x00002806083f75b2 */ /* 0x0000220008000100 */
[----:B------:R-:W-:Y:S01]  /*0290*/  NOP ;  /* 0x0000000000007918 */ /* 0x000fe20000000000 */
.L_x_2:
[----:B------:R-:W5:Y:S01]  /*02a0*/  SHFL.IDX PT, R0, R0, RZ, 0x1f ;  /* 0x00001fff00007589 */ /* 0x000f6200000e0000 */
[----:B------:R-:W-:Y:S01]  /*02b0*/  ELECT P0, URZ, PT ;  /* 0x00000000003f782f */ /* 0x000fe20003800000 */
[----:B------:R-:W1:Y:S01]  /*02c0*/  LDC R2, c[0x0][0x65c] ;  /* 0x00019700ff027b82 */ /* 0x000e620000000800 */
[----:B------:R-:W-:Y:S01]  /*02d0*/  SHF.R.S32.HI R7, RZ, 0x1f, R4 ;  /* 0x0000001fff077819 */ /* 0x000fe20000011404 */
[----:B------:R-:W2:Y:S01]  /*02e0*/  S2R R5, SR_CTAID.Y ;  /* 0x0000000000057919 */ /* 0x000ea20000002600 */
[----:B0-----:R-:W-:Y:S01]  /*02f0*/  UMOV UR4, 0x20 ;  /* 0x0000002000047882 */ /* 0x001fe20000000000 */
[----:B------:R-:W-:Y:S01]  /*0300*/  NOP ;  /* 0x0000000000007918 */ /* 0x000fe20000000000 */
[----:B------:R-:W-:Y:S01]  /*0310*/  LEA.HI R7, R7, R4, RZ, 0x2 ;  /* 0x0000000407077211 */ /* 0x000fe200078f10ff */
[----:B------:R-:W0:Y:S01]  /*0320*/  S2R R6, SR_CTAID.X ;  /* 0x0000000000067919 */ /* 0x000e220000002500 */
[----:B------:R-:W-:Y:S01]  /*0330*/  ISETP.NE.AND P2, PT, R10, RZ, PT ;  /* 0x000000ff0a00720c */ /* 0x000fe20003f45270 */
[----:B------:R-:W-:Y:S01]  /*0340*/  NOP ;  /* 0x0000000000007918 */ /* 0x000fe20000000000 */
[----:B------:R-:W-:-:S02]  /*0350*/  LOP3.LUT R7, R7, 0xfffffffc, RZ, 0xc0, !PT ;  /* 0xfffffffc07077812 */ /* 0x000fc400078ec0ff */
[----:B-----5:R-:W-:Y:S02]  /*0360*/  ISETP.NE.OR P0, PT, R0, RZ, !P0 ;  /* 0x000000ff0000720c */ /* 0x020fe40004705670 */
[----:B-1----:R-:W-:-:S04]  /*0370*/  ISETP.NE.AND P3, PT, R2, 0x1, PT ;  /* 0x000000010200780c */ /* 0x002fc80003f65270 */
[----:B------:R-:W-:Y:S01]  /*0380*/  P2R R0, PR, RZ, 0x8 ;  /* 0x00000008ff007803 */ /* 0x000fe20000000000 */
[----:B------:R-:W-:Y:S01]  /*0390*/  IMAD.IADD R0, R4, 0x1, -R7 ;  /* 0x0000000104007824 */ /* 0x000fe200078e0a07 */
[----:B------:R-:W-:Y:S01]  /*03a0*/  LOP3.LUT R4, R3, 0x7f, RZ, 0xc0, !PT ;  /* 0x0000007f03047812 */ /* 0x000fe200078ec0ff */
[----:B------:R-:W-:-:S03]  /*03b0*/  IMAD.MOV.U32 R7, RZ, RZ, RZ ;  /* 0x000000ffff077224 */ /* 0x000fc600078e00ff */
[----:B------:R-:W-:Y:S01]  /*03c0*/  ISETP.NE.AND P1, PT, R0, 0x3, PT ;  /* 0x000000030000780c */ /* 0x000fe20003f25270 */
[----:B------:R-:W-:Y:S01]  /*03d0*/  VOTEU.ALL UP0, P0 ;  /* 0x00000000003f7886 */ /* 0x000fe20000000000 */
[----:B------:R-:W-:Y:S01]  /*03e0*/  VOTEU.ALL UP1, P0 ;  /* 0x00000000003f7886 */ /* 0x000fe20000020000 */
[----:B------:R-:W0:Y:S01]  /*03f0*/  @P3 LDC R17, c[0x0][0x10] ;  /* 0x00000400ff113b82 */ /* 0x000e220000000800 */
[----:B--2---:R-:W-:Y:S02]  /*0400*/  @P3 IMAD.MOV.U32 R8, RZ, RZ, R5 ;  /* 0x000000ffff083224 */ /* 0x004fe400078e0005 */
[----:B------:R-:W-:Y:S01]  /*0410*/  @!UP0 UMOV UR6, 0x400 ;  /* 0x0000040000068882 */ /* 0x000fe20000000000 */
[----:B------:R-:W-:-:S04]  /*0420*/  @!UP0 UIADD3 UR4, -UR4, 0x100000, URZ ;  /* 0x0010000004048890 */ /* 0x000fc8000fffe13f */
[----:B------:R-:W-:Y:S02]  /*0430*/  @!UP0 USHF.L.U32 UR5, UR4, 0xb, URZ ;  /* 0x0000000b04058899 */ /* 0x000fe4000800063f */
[----:B------:R-:W-:Y:S01]  /*0440*/  @!UP0 USHF.L.U32 UR4, UR4, 0x1, URZ ;  /* 0x0000000104048899 */ /* 0x000fe2000800063f */
[----:B------:R-:W-:Y:S01]  /*0450*/  @P3 IMAD.MOV.U32 R9, RZ, RZ, RZ ;  /* 0x000000ffff093224 */ /* 0x000fe200078e00ff */
[----:B------:R-:W1:Y:S08]  /*0460*/  @!UP0 S2UR UR7, SR_CgaCtaId ;  /* 0x00000000000789c3 */ /* 0x000e700000008800 */
[----:B------:R-:W2:Y:S01]  /*0470*/  @!P3 LDC R11, c[0x0][0xc] ;  /* 0x00000300ff0bbb82 */ /* 0x000ea20000000800 */
[----:B0-----:R-:W-:Y:S01]  /*0480*/  @P3 IMAD.WIDE.U32 R16, R6, R17, R8 ;  /* 0x0000001106103225 */ /* 0x001fe200078e0008 */
[----:B-1----:R-:W-:Y:S01]  /*0490*/  @!UP0 ULEA UR8, UR7, UR6, 0x18 ;  /* 0x0000000607088291 */ /* 0x002fe2000f8ec03f */
[----:B------:R-:W-:-:S02]  /*04a0*/  VOTEU.ALL UP0, P0 ;  /* 0x00000000003f7886 */ /* 0x000fc40000000000 */
[----:B------:R-:W-:Y:S01]  /*04b0*/  ULDC UR6, c[0x0][0xc] ;  /* 0x0000030000067ab9 */ /* 0x000fe20000000800 */
[----:B------:R-:W-:Y:S01]  /*04c0*/  ISETP.EQ.OR P0, PT, R0, RZ, !P1 ;  /* 0x000000ff0000720c */ /* 0x000fe20004f02670 */
[----:B------:R-:W-:-:S03]  /*04d0*/  ULDC UR7, c[0x0][0x10] ;  /* 0x0000040000077ab9 */ /* 0x000fc60000000800 */
[C---:B------:R-:W-:Y:S01]  /*04e0*/  ISETP.EQ.AND P0, PT, R10.reuse, RZ, P0 ;  /* 0x000000ff0a00720c */ /* 0x040fe20000702270 */
[----:B------:R-:W-:Y:S02]  /*04f0*/  VIADD R10, R10, 0xffffffff ;  /* 0xffffffff0a0a7836 */ /* 0x000fe40000000000 */
[----:B--2---:R-:W-:Y:S01]  /*0500*/  @!P3 IMAD.WIDE.U32 R8, R11, R5, R6 ;  /* 0x000000050b08b225 */ /* 0x004fe200078e0006 */
[----:B------:R-:W0:Y:S02]  /*0510*/  FENCE.VIEW.ASYNC.S ;  /* 0x00000000000073c6 */ /* 0x000e240000000000 */
[----:B0-----:R-:W3:Y:S01]  /*0520*/  @!UP0 SYNCS.EXCH.64 URZ, [UR8+0x40], UR4 ;  /* 0x00004004083f85b2 */ /* 0x001ee20008000100 */
[----:B------:R-:W-:Y:S01]  /*0530*/  SEL R18, RZ, 0x1, !P0 ;  /* 0x00000001ff127807 */ /* 0x000fe20004000000 */
[----:B------:R-:W-:Y:S01]  /*0540*/  @P3 IMAD.MOV.U32 R11, RZ, RZ, RZ ;  /* 0x000000ffff0b3224 */ /* 0x000fe200078e00ff */
[----:B------:R-:W-:Y:S01]  /*0550*/  ISETP.GE.U32.AND P1, PT, R10, 0x2, PT ;  /* 0x000000020a00780c */ /* 0x000fe20003f26070 */
[----:B------:R-:W-:-:S02]  /*0560*/  @!P3 IMAD.MOV.U32 R16, RZ, RZ, R8 ;  /* 0x000000ffff10b224 */ /* 0x000fc400078e0008 */
[----:B------:R-:W-:Y:S01]  /*0570*/  @P3 IMAD.IADD R17, R17, 0x1, R11 ;  /* 0x0000000111113824 */ /* 0x000fe200078e020b */
[----:B------:R-:W-:Y:S01]  /*0580*/  SEL R18, R18, 0x2, P1 ;  /* 0x0000000212127807 */ /* 0x000fe20000800000 */
[----:B------:R-:W-:Y:S01]  /*0590*/  @!P3 IMAD.MOV.U32 R17, RZ, RZ, R9 ;  /* 0x000000ffff11b224 */ /* 0x000fe200078e0009 */
[----:B------:R0:W3:Y:S01]  /*05a0*/  @!UP1 SYNCS.EXCH.64 URZ, [UR8+0x48], UR4 ;  /* 0x00004804083f95b2 */ /* 0x0000e20008000100 */
[----:B------:R-:W-:Y:S01]  /*05b0*/  NOP ;  /* 0x0000000000007918 */ /* 0x000fe20000000000 */
[----:B0-----:R-:W-:-:S03]  /*05c0*/  UIMAD.WIDE.U32 UR4, UR6, UR7, URZ ;  /* 0x00000007060472a5 */ /* 0x001fc6000f8e003f */
[----:B------:R-:W-:Y:S02]  /*05d0*/  ULDC UR6, c[0x0][0x14] ;  /* 0x0000050000067ab9 */ /* 0x000fe40000000800 */
[----:B------:R-:W-:Y:S02]  /*05e0*/  UIMAD.WIDE.U32 UR38, UR4, UR6, URZ ;  /* 0x00000006042672a5 */ /* 0x000fe4000f8e003f */
[----:B------:R-:W-:-:S04]  /*05f0*/  UIMAD UR41, UR5, UR6, URZ ;  /* 0x00000006052972a4 */ /* 0x000fc8000f8e023f */
[----:B------:R-:W-:Y:S01]  /*0600*/  UIADD3 UR41, UR39, UR41, URZ ;  /* 0x0000002927297290 */ /* 0x000fe2000fffe03f */
[----:B---34-:R-:W-:Y:S06]  /*0610*/  BAR.SYNC.DEFER_BLOCKING 0x0 ;  /* 0x0000000000007b1d */ /* 0x018fec0000010000 */
[----:B------:R-:W-:Y:S05]  /*0620*/  @!P2 BRA `(.L_x_3) ;  /* 0x000000600090a947 */ /* 0x000fea0003800000 */
[----:B------:R-:W-:-:S13]  /*0630*/  ISETP.GT.U32.AND P0, PT, R10, 0x1, PT ;  /* 0x000000010a00780c */ /* 0x000fda0003f04070 */
[----:B------:R-:W-:Y:S05]  /*0640*/  @P0 EXIT ;  /* 0x000000000000094d */ /* 0x000fea0003800000 */
[----:B------:R-:W-:Y:S01]  /*0650*/  ULDC.64 UR4, c[0x0][0x650] ;  /* 0x0001940000047ab9 */ /* 0x000fe20000000a00 */
[----:B------:R-:W-:Y:S01]  /*0660*/  PRMT R0, RZ, 0x7610, R0 ;  /* 0x00007610ff007816 */ /* 0x000fe20000000000 */
[----:B------:R-:W-:Y:S01]  /*0670*/  IMAD.MOV.U32 R101, RZ, RZ, -0x1 ;  /* 0xffffffffff657424 */ /* 0x000fe200078e00ff */
[----:B------:R-:W-:Y:S01]  /*0680*/  ISETP.GE.U32.AND P0, PT, R16, UR4, PT ;  /* 0x0000000410007c0c */ /* 0x000fe2000bf06070 */
[----:B------:R-:W-:Y:S02]  /*0690*/  IMAD.MOV.U32 R100, RZ, RZ, -0x1 ;  /* 0xffffffffff647424 */ /* 0x000fe400078e00ff */
[----:B------:R-:W-:Y:S01]  /*06a0*/  IMAD.MOV.U32 R99, RZ, RZ, -0x1 ;  /* 0xffffffffff637424 */ /* 0x000fe200078e00ff */
[----:B------:R-:W-:-:S13]  /*06b0*/  ISETP.GE.U32.AND.EX P0, PT, R17, UR5, PT, P0 ;  /* 0x0000000511007c0c */ /* 0x000fda000bf06100 */
[----:B------:R-:W-:Y:S05]  /*06c0*/  @P0 BRA `(.L_x_4) ;  /* 0x0000000400540947 */ /* 0x000fea0003800000 */
[----:B------:R-:W0:Y:S01]  /*06d0*/  LDC.64 R20, c[0x0][0x628] ;  /* 0x00018a00ff147b82 */ /* 0x000e220000000a00 */
[----:B------:R-:W-:Y:S02]  /*06e0*/  IMAD.MOV.U32 R8, RZ, RZ, R16 ;  /* 0x000000ffff087224 */ /* 0x000fe400078e0010 */
[----:B------:R-:W-:-:S05]  /*06f0*/  IMAD.MOV.U32 R9, RZ, RZ, R17 ;  /* 0x000000ffff097224 */ /* 0x000fca00078e0011 */
[----:B------:R-:W1:Y:S08]  /*0700*/  LDC R0, c[0x0][0x630] ;  /* 0x00018c00ff007b82 */ /* 0x000e700000000800 */
[----:B------:R-:W2:Y:S01]  /*0710*/  LDC.64 R22, c[0x0][0x620] ;  /* 0x00018800ff167b82 */ /* 0x000ea20000000a00 */
[----:B0-----:R-:W-:-:S04]  /*0720*/  ISETP.NE.U32.AND P0, PT, R20, RZ, PT ;  /* 0x000000ff1400720c */ /* 0x001fc80003f05070 */
[----:B------:R-:W-:-:S13]  /*0730*/  ISETP.NE.AND.EX P0, PT, R21, RZ, PT, P0 ;  /* 0x000000ff1500720c */ /* 0x000fda0003f05300 */
[----:B-12---:R-:W-:Y:S05]  /*0740*/  @!P0 BRA `(.L_x_5) ;  /* 0x0000000000288947 */ /* 0x006fea0003800000 */
[----:B------:R-:W0:Y:S02]  /*0750*/  LDC R13, c[0x0][0x634] ;  /* 0x00018d00ff0d7b82 */ /* 0x000e240000000800 */
[----:B0-----:R-:W-:-:S05]  /*0760*/  IADD3 R13, P0, R16, R13, RZ ;  /* 0x0000000d100d7210 */ /* 0x001fca0007f1e0ff */
[----:B------:R-:W-:-:S04]  /*0770*/  IMAD.X R15, RZ, RZ, R17, P0 ;  /* 0x000000ffff0f7224 */ /* 0x000fc800000e0611 */
[----:B------:R-:W-:-:S04]  /*0780*/  IMAD.WIDE.U32 R8, R15, R20, RZ ;  /* 0x000000140f087225 */ /* 0x000fc800078e00ff */
[----:B------:R-:W-:-:S04]  /*0790*/  IMAD.WIDE.U32 R10, P0, R13, R21, R8 ;  /* 0x000000150d0a7225 */ /* 0x000fc80007800008 */
[----:B------:R-:W-:-:S04]  /*07a0*/  IMAD.WIDE.U32 R8, R13, R20, RZ ;  /* 0x000000140d087225 */ /* 0x000fc800078e00ff */
[----:B------:R-:W-:Y:S01]  /*07b0*/  IMAD.X R13, RZ, RZ, RZ, P0 ;  /* 0x000000ffff0d7224 */ /* 0x000fe200000e06ff */
[----:B------:R-:W-:Y:S01]  /*07c0*/  IADD3 RZ, P0, R9, R10, RZ ;  /* 0x0000000a09ff7210 */ /* 0x000fe20007f1e0ff */
[----:B------:R-:W-:-:S04]  /*07d0*/  IMAD.MOV.U32 R12, RZ, RZ, R11 ;  /* 0x000000ffff0c7224 */ /* 0x000fc800078e000b */
[----:B------:R-:W-:-:S08]  /*07e0*/  IMAD.WIDE.U32.X R8, R15, R21, R12, P0 ;  /* 0x000000150f087225 */ /* 0x000fd000000e040c */
.L_x_5:
[-CC-:B------:R-:W-:Y:S01]  /*07f0*/  SHF.R.U64 R99, R8, R0.reuse, R9.reuse ;  /* 0x0000000008637219 */ /* 0x180fe20000001209 */
[----:B------:R-:W0:Y:S01]  /*0800*/  LDC R12, c[0x0][0x618] ;  /* 0x00018600ff0c7b82 */ /* 0x000e220000000800 */
[----:B------:R-:W-:Y:S01]  /*0810*/  SHF.R.U32.HI R7, RZ, R0, R9 ;  /* 0x00000000ff077219 */ /* 0x000fe20000011609 */
[----:B------:R-:W-:Y:S01]  /*0820*/  ULDC UR4, c[0x0][0x150] ;  /* 0x0000540000047ab9 */ /* 0x000fe20000000800 */
[----:B------:R-:W-:Y:S02]  /*0830*/  IADD3 R11, P0, RZ, -R99, RZ ;  /* 0x80000063ff0b7210 */ /* 0x000fe40007f1e0ff */
[----:B------:R-:W-:-:S03]  /*0840*/  I2FP.F32.U32 R0, R6 ;  /* 0x0000000600007245 */ /* 0x000fc60000201000 */
[----:B------:R-:W1:Y:S01]  /*0850*/  LDC.64 R30, c[0x0][0x640] ;  /* 0x00019000ff1e7b82 */ /* 0x000e620000000a00 */
[----:B------:R-:W-:Y:S02]  /*0860*/  IMAD.X R13, RZ, RZ, ~R7, P0 ;  /* 0x000000ffff0d7224 */ /* 0x000fe400000e0e07 */
[----:B------:R-:W-:Y:S01]  /*0870*/  FMUL R0, R0, UR4 ;  /* 0x0000000400007c20 */ /* 0x000fe20008400000 */
[----:B------:R-:W-:Y:S01]  /*0880*/  IMAD.WIDE.U32 R8, R11, R22, R16 ;  /* 0x000000160b087225 */ /* 0x000fe200078e0010 */
[----:B------:R-:W-:-:S03]  /*0890*/  ULDC UR4, c[0x0][0x154] ;  /* 0x0000550000047ab9 */ /* 0x000fc60000000800 */
[----:B------:R-:W-:Y:S01]  /*08a0*/  IMAD R10, R13, R22, RZ ;  /* 0x000000160d0a7224 */ /* 0x000fe200078e02ff */
[----:B------:R-:W2:Y:S01]  /*08b0*/  LDC R7, c[0x0][0x144] ;  /* 0x00005100ff077b82 */ /* 0x000ea20000000800 */
[----:B------:R-:W3:Y:S02]  /*08c0*/  F2I.U32.TRUNC.NTZ R0, R0 ;  /* 0x0000000000007305 */ /* 0x000ee4000020f000 */
[----:B------:R-:W-:-:S04]  /*08d0*/  IMAD R11, R11, R23, R10 ;  /* 0x000000170b0b7224 */ /* 0x000fc800078e020a */
[----:B------:R-:W-:Y:S01]  /*08e0*/  IMAD.IADD R9, R9, 0x1, R11 ;  /* 0x0000000109097824 */ /* 0x000fe200078e020b */
[----:B------:R-:W4:Y:S01]  /*08f0*/  LDC R24, c[0x0][0x608] ;  /* 0x00018200ff187b82 */ /* 0x000f220000000800 */
[----:B------:R-:W-:-:S03]  /*0900*/  IMAD.MOV.U32 R11, RZ, RZ, -0x1 ;  /* 0xffffffffff0b7424 */ /* 0x000fc600078e00ff */
[-CC-:B0-----:R-:W-:Y:S02]  /*0910*/  SHF.R.U64 R22, R8, R12.reuse, R9.reuse ;  /* 0x0000000c08167219 */ /* 0x181fe40000001209 */
[----:B------:R-:W-:Y:S02]  /*0920*/  I2FP.F32.U32 R8, R5 ;  /* 0x0000000500087245 */ /* 0x000fe40000201000 */
[----:B------:R-:W0:Y:S01]  /*0930*/  LDC R28, c[0x0][0x658] ;  /* 0x00019600ff1c7b82 */ /* 0x000e220000000800 */
[----:B-1----:R-:W-:Y:S01]  /*0940*/  ISETP.NE.U32.AND P0, PT, R30, RZ, PT ;  /* 0x000000ff1e00720c */ /* 0x002fe20003f05070 */
[----:B---3--:R-:W-:Y:S02]  /*0950*/  IMAD.MOV R10, RZ, RZ, -R0 ;  /* 0x000000ffff0a7224 */ /* 0x008fe400078e0a00 */
[----:B------:R-:W-:Y:S01]  /*0960*/  FMUL R8, R8, UR4 ;  /* 0x0000000408087c20 */ /* 0x000fe20008400000 */
[----:B------:R-:W-:Y:S02]  /*0970*/  SHF.R.U32.HI R9, RZ, R12, R9 ;  /* 0x0000000cff097219 */ /* 0x000fe40000011609 */
[----:B------:R-:W-:Y:S01]  /*0980*/  ISETP.NE.AND.EX P0, PT, R31, RZ, PT, P0 ;  /* 0x000000ff1f00720c */ /* 0x000fe20003f05300 */
[----:B------:R1:W3:Y:S01]  /*0990*/  F2I.U32.TRUNC.NTZ R15, R8 ;  /* 0x00000008000f7305 */ /* 0x0002e2000020f000 */
[----:B------:R-:W1:Y:S01]  /*09a0*/  LDC R20, c[0x0][0x148] ;  /* 0x00005200ff147b82 */ /* 0x000e620000000800 */
[----:B--2---:R-:W-:-:S07]  /*09b0*/  IMAD R0, R7, R10, R6 ;  /* 0x0000000a07007224 */ /* 0x004fce00078e0206 */
[----:B------:R-:W2:Y:S01]  /*09c0*/  LDC R26, c[0x0][0x600] ;  /* 0x00018000ff1a7b82 */ /* 0x000ea20000000800 */
[-CC-:B----4-:R-:W-:Y:S02]  /*09d0*/  SHF.R.U64 R32, R22, R24.reuse, R9.reuse ;  /* 0x0000001816207219 */ /* 0x190fe40000001209 */
[----:B------:R-:W-:Y:S01]  /*09e0*/  SHF.R.U32.HI R7, RZ, R24, R9 ;  /* 0x00000018ff077219 */ /* 0x000fe20000011609 */
[----:B------:R-:W-:-:S04]  /*09f0*/  IMAD.MOV.U32 R9, RZ, RZ, 0x1 ;  /* 0x00000001ff097424 */ /* 0x000fc800078e00ff */
[----:B------:R-:W4:Y:S01]  /*0a00*/  LDC R21, c[0x0][0x648] ;  /* 0x00019200ff157b82 */ /* 0x000f220000000800 */
[-C--:B0-----:R-:W-:Y:S02]  /*0a10*/  SHF.L.U32 R6, R11, R28.reuse, RZ ;  /* 0x0000001c0b067219 */ /* 0x081fe400000006ff */
[--C-:B------:R-:W-:Y:S02]  /*0a20*/  SHF.R.U64 R24, R32, R28, R7.reuse ;  /* 0x0000001c20187219 */ /* 0x100fe40000001207 */
[----:B------:R-:W-:Y:S02]  /*0a30*/  LOP3.LUT R13, RZ, R6, RZ, 0x33, !PT ;  /* 0x00000006ff0d7212 */ /* 0x000fe400078e33ff */
[-C--:B------:R-:W-:Y:S01]  /*0a40*/  SHF.R.U32.HI R7, RZ, R28.reuse, R7 ;  /* 0x0000001cff077219 */ /* 0x080fe20000011607 */
[----:B------:R-:W0:Y:S01]  /*0a50*/  LDC R23, c[0x0][0x638] ;  /* 0x00018e00ff177b82 */ /* 0x000e220000000800 */
[----:B------:R-:W-:Y:S01]  /*0a60*/  SHF.L.U32 R12, R9, R28, RZ ;  /* 0x0000001c090c7219 */ /* 0x000fe200000006ff */
[----:B------:R-:W-:-:S06]  /*0a70*/  IMAD.MOV.U32 R6, RZ, RZ, R24 ;  /* 0x000000ffff067224 */ /* 0x000fcc00078e0018 */
[----:B------:R-:W0:Y:S01]  /*0a80*/  LDC R101, c[0x0][0x610] ;  /* 0x00018400ff657b82 */ /* 0x000e220000000800 */
[----:B-1-3--:R-:W-:Y:S05]  /*0a90*/  @!P0 BRA `(.L_x_6) ;  /* 0x0000000000288947 */ /* 0x00afea0003800000 */
[----:B------:R-:W1:Y:S02]  /*0aa0*/  LDC R11, c[0x0][0x64c] ;  /* 0x00019300ff0b7b82 */ /* 0x000e640000000800 */
[----:B-1----:R-:W-:-:S05]  /*0ab0*/  IADD3 R11, P0, R24, R11, RZ ;  /* 0x0000000b180b7210 */ /* 0x002fca0007f1e0ff */
        /* <DEDUP_REMOVED lines=8> */
.L_x_6:
[----:B----4-:R-:W-:Y:S01]  /*0b40*/  SHF.R.U64 R6, R6, R21, R7 ;  /* 0x0000001506067219 */ /* 0x010fe20000001207 */
[----:B--2---:R-:W-:Y:S01]  /*0b50*/  VIADD R7, R26, 0xffffffff ;  /* 0xffffffff1a077836 */ /* 0x004fe20000000000 */
[----:B------:R-:W-:Y:S01]  /*0b60*/  LOP3.LUT R13, R32, R13, RZ, 0xc0, !PT ;  /* 0x0000000d200d7212 */ /* 0x000fe200078ec0ff */
[----:B------:R-:W-:Y:S02]  /*0b70*/  IMAD.MOV R15, RZ, RZ, -R15 ;  /* 0x000000ffff0f7224 */ /* 0x000fe400078e0a0f */
[----:B------:R-:W-:Y:S02]  /*0b80*/  IMAD.MOV R8, RZ, RZ, -R6 ;  /* 0x000000ffff087224 */ /* 0x000fe400078e0a06 */
[----:B------:R-:W-:Y:S01]  /*0b90*/  IMAD R13, R12, R6, R13 ;  /* 0x000000060c0d7224 */ /* 0x000fe200078e020d */
[----:B------:R-:W-:Y:S01]  /*0ba0*/  LOP3.LUT R6, R22, R7, RZ, 0xc0, !PT ;  /* 0x0000000716067212 */ /* 0x000fe200078ec0ff */
[----:B------:R-:W-:Y:S02]  /*0bb0*/  @P3 IMAD R0, R20, R15, R5 ;  /* 0x0000000f14003224 */ /* 0x000fe400078e0205 */
[----:B0-----:R-:W-:-:S02]  /*0bc0*/  IMAD R5, R8, R23, R24 ;  /* 0x0000001708057224 */ /* 0x001fc400078e0218 */
[----:B------:R-:W-:Y:S02]  /*0bd0*/  IMAD R101, R13, R101, R0 ;  /* 0x000000650d657224 */ /* 0x000fe400078e0200 */
[----:B------:R-:W-:Y:S02]  /*0be0*/  IMAD R6, R5, R26, R6 ;  /* 0x0000001a05067224 */ /* 0x000fe400078e0206 */
[----:B------:R-:W-:-:S03]  /*0bf0*/  IMAD.MOV.U32 R0, RZ, RZ, 0x1 ;  /* 0x00000001ff007424 */ /* 0x000fc600078e00ff */
[----:B------:R-:W-:Y:S02]  /*0c00*/  SEL R100, R6, R101, !P3 ;  /* 0x0000006506647207 */ /* 0x000fe40005800000 */
[----:B------:R-:W-:-:S07]  /*0c10*/  SEL R101, R101, R6, !P3 ;  /* 0x0000000665657207 */ /* 0x000fce0005800000 */
.L_x_4:
[----:B------:R-:W-:-:S08]  /*0c20*/  NOP ;  /* 0x0000000000007918 */ /* 0x000fd00000000000 */
[----:B------:R-:W0:Y:S02]  /*0c30*/  USETMAXREG.TRY_ALLOC.CTAPOOL UP0, 0xe8 ;  /* 0x000000e8000079c8 */ /* 0x000e240008000600 */
[----:B0-----:R-:W-:-:S13]  /*0c40*/  PLOP3.LUT P0, PT, PT, PT, UP0, 0x80, 0x0 ;  /* 0x000000000000781c */ /* 0x001fda0003f0f008 */
[----:B------:R-:W-:Y:S05]  /*0c50*/  @!P0 BRA `(.L_x_4) ;  /* 0xfffffffc00f08947 */ /* 0x000fea000383ffff */
[----:B------:R-:W-:Y:S01]  /*0c60*/  ULDC.64 UR4, c[0x0][0x598] ;  /* 0x0001660000047ab9 */ /* 0x000fe20000000a00 */
[----:B------:R-:W-:Y:S01]  /*0c70*/  ULDC.64 UR36, c[0x0][0x208] ;  /* 0x0000820000247ab9 */ /* 0x000fe20000000a00 */
[----:B------:R-:W-:-:S04]  /*0c80*/  ISETP.NE.U32.AND P0, PT, RZ, UR4, PT ;  /* 0x00000004ff007c0c */ /* 0x000fc8000bf05070 */
[----:B------:R-:W-:-:S13]  /*0c90*/  ISETP.NE.AND.EX P0, PT, RZ, UR5, PT, P0 ;  /* 0x00000005ff007c0c */ /* 0x000fda000bf05300 */
[----:B------:R-:W-:Y:S05]  /*0ca0*/  @!P0 BRA `(.L_x_7) ;  /* 0x00000000001c8947 */ /* 0x000fea0003800000 */
[----:B------:R-:W0:Y:S02]  /*0cb0*/  LDC.64 R6, c[0x0][0x598] ;  /* 0x00016600ff067b82 */ /* 0x000e240000000a00 */
[----:B0-----:R-:W2:Y:S02]  /*0cc0*/  LDG.E.64 R6, desc[UR36][R6.64] ;  /* 0x0000002406067981 */ /* 0x001ea4000c1e1b00 */
[----:B--2---:R-:W-:-:S04]  /*0cd0*/  ISETP.NE.U32.AND P0, PT, R6, RZ, PT ;  /* 0x000000ff0600720c */ /* 0x004fc80003f05070 */
[----:B------:R-:W-:-:S13]  /*0ce0*/  ISETP.NE.AND.EX P0, PT, R7, RZ, PT, P0 ;  /* 0x000000ff0700720c */ /* 0x000fda0003f05300 */
[----:B------:R-:W-:Y:S05]  /*0cf0*/  @!P0 BRA `(.L_x_7) ;  /* 0x0000000000088947 */ /* 0x000fea0003800000 */
[----:B------:R0:W5:Y:S01]  /*0d00*/  LD.E R19, desc[UR36][R6.64] ;  /* 0x0000002406137980 */ /* 0x000162000c101900 */
[----:B------:R-:W-:Y:S05]  /*0d10*/  BRA `(.L_x_8) ;  /* 0x0000000000247947 */ /* 0x000fea0003800000 */
.L_x_7:
[----:B------:R-:W-:Y:S02]  /*0d20*/  ULDC.64 UR4, c[0x0][0x588] ;  /* 0x0001620000047ab9 */ /* 0x000fe40000000a00 */
[----:B------:R-:W-:-:S04]  /*0d30*/  ISETP.NE.U32.AND P0, PT, RZ, UR4, PT ;  /* 0x00000004ff007c0c */ /* 0x000fc8000bf05070 */
[----:B------:R-:W-:-:S13]  /*0d40*/  ISETP.NE.AND.EX P0, PT, RZ, UR5, PT, P0 ;  /* 0x00000005ff007c0c */ /* 0x000fda000bf05300 */
[----:B------:R-:W-:Y:S05]  /*0d50*/  @!P0 BRA `(.L_x_9) ;  /* 0x00000000000c8947 */ /* 0x000fea0003800000 */
[----:B------:R-:W0:Y:S02]  /*0d60*/  LDC.64 R6, c[0x0][0x588] ;  /* 0x00016200ff067b82 */ /* 0x000e240000000a00 */
[----:B0-----:R1:W5:Y:S01]  /*0d70*/  LDG.E R19, desc[UR36][R6.64] ;  /* 0x0000002406137981 */ /* 0x001362000c1e1900 */
[----:B------:R-:W-:Y:S05]  /*0d80*/  BRA `(.L_x_8) ;  /* 0x0000000000087947 */ /* 0x000fea0003800000 */
.L_x_9:
[----:B------:R-:W-:Y:S02]  /*0d90*/  ULDC UR4, c[0x0][0x580] ;  /* 0x0001600000047ab9 */ /* 0x000fe40000000800 */
[----:B------:R-:W-:-:S07]  /*0da0*/  IMAD.U32 R19, RZ, RZ, UR4 ;  /* 0x00000004ff137e24 */ /* 0x000fce000f8e00ff */
.L_x_8:
[----:B------:R-:W-:Y:S02]  /*0db0*/  ULDC.64 UR4, c[0x0][0x5a0] ;  /* 0x0001680000047ab9 */ /* 0x000fe40000000a00 */
[----:B------:R-:W-:-:S04]  /*0dc0*/  ISETP.NE.U32.AND P0, PT, RZ, UR4, PT ;  /* 0x00000004ff007c0c */ /* 0x000fc8000bf05070 */
[----:B------:R-:W-:-:S13]  /*0dd0*/  ISETP.NE.AND.EX P0, PT, RZ, UR5, PT, P0 ;  /* 0x00000005ff007c0c */ /* 0x000fda000bf05300 */
[----:B------:R-:W-:Y:S05]  /*0de0*/  @!P0 BRA `(.L_x_10) ;  /* 0x00000000001c8947 */ /* 0x000fea0003800000 */
[----:B01----:R-:W0:Y:S02]  /*0df0*/  LDC.64 R6, c[0x0][0x5a0] ;  /* 0x00016800ff067b82 */ /* 0x003e240000000a00 */
[----:B0-----:R-:W2:Y:S02]  /*0e00*/  LDG.E.64 R6, desc[UR36][R6.64] ;  /* 0x0000002406067981 */ /* 0x001ea4000c1e1b00 */
[----:B--2---:R-:W-:-:S04]  /*0e10*/  ISETP.NE.U32.AND P0, PT, R6, RZ, PT ;  /* 0x000000ff0600720c */ /* 0x004fc80003f05070 */
[----:B------:R-:W-:-:S13]  /*0e20*/  ISETP.NE.AND.EX P0, PT, R7, RZ, PT, P0 ;  /* 0x000000ff0700720c */ /* 0x000fda0003f05300 */
[----:B------:R-:W-:Y:S05]  /*0e30*/  @!P0 BRA `(.L_x_10) ;  /* 0x0000000000088947 */ /* 0x000fea0003800000 */
[----:B------:R0:W5:Y:S01]  /*0e40*/  LD.E R88, desc[UR36][R6.64] ;  /* 0x0000002406587980 */ /* 0x000162000c101900 */
[----:B------:R-:W-:Y:S05]  /*0e50*/  BRA `(.L_x_11) ;  /* 0x0000000000247947 */ /* 0x000fea0003800000 */
.L_x_10:
[----:B------:R-:W-:Y:S02]  /*0e60*/  ULDC.64 UR4, c[0x0][0x590] ;  /* 0x0001640000047ab9 */ /* 0x000fe40000000a00 */
[----:B------:R-:W-:-:S04]  /*0e70*/  ISETP.NE.U32.AND P0, PT, RZ, UR4, PT ;  /* 0x00000004ff007c0c */ /* 0x000fc8000bf05070 */
[----:B------:R-:W-:-:S13]  /*0e80*/  ISETP.NE.AND.EX P0, PT, RZ, UR5, PT, P0 ;  /* 0x00000005ff007c0c */ /* 0x000fda000bf05300 */
[----:B------:R-:W-:Y:S05]  /*0e90*/  @!P0 BRA `(.L_x_12) ;  /* 0x00000000000c8947 */ /* 0x000fea0003800000 */
[----:B------:R-:W2:Y:S02]  /*0ea0*/  LDC.64 R88, c[0x0][0x590] ;  /* 0x00016400ff587b82 */ /* 0x000ea40000000a00 */
[----:B--2---:R2:W5:Y:S01]  /*0eb0*/  LDG.E R88, desc[UR36][R88.64] ;  /* 0x0000002458587981 */ /* 0x004562000c1e1900 */
[----:B------:R-:W-:Y:S05]  /*0ec0*/  BRA `(.L_x_11) ;  /* 0x0000000000087947 */ /* 0x000fea0003800000 */
.L_x_12:
[----:B------:R-:W-:Y:S02]  /*0ed0*/  ULDC UR4, c[0x0][0x584] ;  /* 0x0001610000047ab9 */ /* 0x000fe40000000800 */
[----:B------:R-:W-:-:S07]  /*0ee0*/  IMAD.U32 R88, RZ, RZ, UR4 ;  /* 0x00000004ff587e24 */ /* 0x000fce000f8e00ff */
.L_x_11:
[----:B------:R-:W-:-:S13]  /*0ef0*/  LOP3.LUT P0, RZ, R0, 0xff, RZ, 0xc0, !PT ;  /* 0x000000ff00ff7812 */ /* 0x000fda000780c0ff */
[----:B------:R-:W-:Y:S05]  /*0f00*/  @!P0 EXIT ;  /* 0x000000000000894d */ /* 0x000fea0003800000 */
[----:B------:R-:W3:Y:S01]  /*0f10*/  LDC R90, c[0x0][0x658] ;  /* 0x00019600ff5a7b82 */ /* 0x000ee20000000800 */
[----:B------:R-:W-:Y:S01]  /*0f20*/  ULDC.64 UR6, c[0x0][0x288] ;  /* 0x0000a20000067ab9 */ /* 0x000fe20000000a00 */
[----:B------:R-:W-:Y:S01]  /*0f30*/  LOP3.LUT R14, R14, 0x1, RZ, 0xc0, !PT ;  /* 0x000000010e0e7812 */ /* 0x000fe200078ec0ff */
[----:B------:R-:W-:Y:S01]  /*0f40*/  UIADD3 UR4, UR7, 0x7f, URZ ;  /* 0x0000007f07047890 */ /* 0x000fe2000fffe03f */
[----:B------:R-:W-:Y:S01]  /*0f50*/  SHF.R.U32.HI R0, RZ, 0x2, R3 ;  /* 0x00000002ff007819 */ /* 0x000fe20000011603 */
[----:B01----:R-:W-:Y:S01]  /*0f60*/  IMAD.MOV.U32 R7, RZ, RZ, -0x1 ;  /* 0xffffffffff077424 */ /* 0x003fe200078e00ff */
[----:B------:R-:W-:Y:S01]  /*0f70*/  SHF.R.U32.HI R4, RZ, 0x1, R4 ;  /* 0x00000001ff047819 */ /* 0x000fe20000011604 */
[----:B------:R-:W-:Y:S01]  /*0f80*/  USHF.R.S32.HI UR5, URZ, 0x1f, UR4 ;  /* 0x0000001f3f057899 */ /* 0x000fe20008011404 */
[----:B------:R-:W0:Y:S01]  /*0f90*/  LDC.64 R92, c[0x0][0x5c8] ;  /* 0x00017200ff5c7b82 */ /* 0x000e220000000a00 */
[----:B------:R-:W-:Y:S01]  /*0fa0*/  IMAD.SHL.U32 R5, R14, 0x40, RZ ;  /* 0x000000400e057824 */ /* 0x000fe200078e00ff */
[----:B------:R-:W-:Y:S01]  /*0fb0*/  LOP3.LUT R0, R0, 0x7, RZ, 0xc0, !PT ;  /* 0x0000000700007812 */ /* 0x000fe200078ec0ff */
[----:B------:R-:W-:Y:S01]  /*0fc0*/  ULEA.HI UR5, UR5, UR4, URZ, 0x7 ;  /* 0x0000000405057291 */ /* 0x000fe2000f8f383f */
[----:B------:R-:W-:Y:S01]  /*0fd0*/  LOP3.LUT R23, R4, 0x30, RZ, 0xc0, !PT ;  /* 0x0000003004177812 */ /* 0x000fe200078ec0ff */
[----:B------:R-:W-:Y:S01]  /*0fe0*/  IMAD.MOV.U32 R9, RZ, RZ, 0x1 ;  /* 0x00000001ff097424 */ /* 0x000fe200078e00ff */
[--C-:B------:R-:W-:Y:S01]  /*0ff0*/  LOP3.LUT R22, R5, 0x40, R0.reuse, 0xe2, !PT ;  /* 0x0000004005167812 */ /* 0x100fe200078ee200 */
[----:B------:R-:W-:Y:S01]  /*1000*/  USHF.R.S32.HI UR43, URZ, 0x7, UR5 ;  /* 0x000000073f2b7899 */ /* 0x000fe20008011405 */
[----:B------:R-:W1:Y:S01]  /*1010*/  LDC R95, c[0x0][0x600] ;  /* 0x00018000ff5f7b82 */ /* 0x000e620000000800 */
[-C--:B------:R-:W-:Y:S01]  /*1020*/  IADD3 R5, RZ, -R23.reuse, -R0 ;  /* 0x80000017ff057210 */ /* 0x080fe20007ffe800 */
[----:B------:R-:W-:Y:S01]  /*1030*/  IMAD.U32 R6, RZ, RZ, UR6 ;  /* 0x00000006ff067e24 */ /* 0x000fe2000f8e00ff */
[C---:B--2---:R-:W-:Y:S01]  /*1040*/  LOP3.LUT R89, R3.reuse, 0x3, RZ, 0xc0, !PT ;  /* 0x0000000303597812 */ /* 0x044fe200078ec0ff */
[----:B------:R-:W-:Y:S01]  /*1050*/  UISETP.LT.AND UP0, UPT, UR43, 0x1, UPT ;  /* 0x000000012b00788c */ /* 0x000fe2000bf01270 */
[----:B------:R-:W-:Y:S01]  /*1060*/  LOP3.LUT R94, R3, 0x80, RZ, 0xc0, !PT ;  /* 0x00000080035e7812 */ /* 0x000fe200078ec0ff */
[----:B------:R-:W-:Y:S01]  /*1070*/  IMAD R5, R14, -0x40, R5 ;  /* 0xffffffc00e057824 */ /* 0x000fe200078e0205 */
[----:B------:R-:W-:Y:S01]  /*1080*/  ULDC UR4, c[0x0][0x284] ;  /* 0x0000a10000047ab9 */ /* 0x000fe20000000800 */
[-C--:B---3--:R-:W-:Y:S01]  /*1090*/  SHF.L.U32 R7, R7, R90.reuse, RZ ;  /* 0x0000005a07077219 */ /* 0x088fe200000006ff */
[----:B------:R-:W-:Y:S01]  /*10a0*/  USEL UR44, UR43, 0x1, UP0 ;  /* 0x000000012b2c7887 */ /* 0x000fe20008000000 */
[----:B------:R-:W-:Y:S01]  /*10b0*/  LOP3.LUT R22, R22, R23, RZ, 0xfc, !PT ;  /* 0x0000001716167212 */ /* 0x000fe200078efcff */
[----:B------:R-:W-:Y:S01]  /*10c0*/  IMAD R89, R89, -0x2, R6 ;  /* 0xfffffffe59597824 */ /* 0x000fe200078e0206 */
[----:B------:R-:W-:Y:S01]  /*10d0*/  SHF.L.U32 R90, R9, R90, RZ ;  /* 0x0000005a095a7219 */ /* 0x000fe200000006ff */
[----:B------:R-:W-:Y:S01]  /*10e0*/  VIADD R97, R5, UR4 ;  /* 0x0000000405617c36 */ /* 0x000fe20008000000 */
[----:B------:R-:W-:Y:S01]  /*10f0*/  LOP3.LUT R98, R18, 0x1, RZ, 0xfc, !PT ;  /* 0x0000000112627812 */ /* 0x000fe200078efcff */
[----:B------:R-:W-:Y:S01]  /*1100*/  IMAD.MOV.U32 R23, RZ, RZ, RZ ;  /* 0x000000ffff177224 */ /* 0x000fe200078e00ff */
[C---:B0-----:R-:W-:Y:S01]  /*1110*/  SHF.L.U64.HI R91, R92.reuse, 0x3, R93 ;  /* 0x000000035c5b7819 */ /* 0x041fe2000001025d */
[----:B------:R-:W-:Y:S01]  /*1120*/  IMAD.SHL.U32 R92, R92, 0x8, RZ ;  /* 0x000000085c5c7824 */ /* 0x000fe200078e00ff */
[----:B------:R-:W-:Y:S01]  /*1130*/  SHF.R.U32.HI R94, RZ, 0x7, R94 ;  /* 0x00000007ff5e7819 */ /* 0x000fe2000001165e */
[----:B------:R-:W-:Y:S01]  /*1140*/  IMAD.SHL.U32 R93, R3, 0x2, RZ ;  /* 0x00000002035d7824 */ /* 0x000fe200078e00ff */
[----:B------:R-:W-:Y:S01]  /*1150*/  LOP3.LUT R96, RZ, R7, RZ, 0x33, !PT ;  /* 0x00000007ff607212 */ /* 0x000fe200078e33ff */
[----:B------:R-:W-:Y:S01]  /*1160*/  UIADD3 UR44, UR43, -UR44, URZ ;  /* 0x8000002c2b2c7290 */ /* 0x000fe2000fffe03f */
[----:B------:R-:W-:Y:S01]  /*1170*/  UMOV UR40, URZ ;  /* 0x0000003f00287c82 */ /* 0x000fe20008000000 */
[----:B-1----:R-:W-:Y:S01]  /*1180*/  VIADD R95, R95, 0xffffffff ;  /* 0xffffffff5f5f7836 */ /* 0x002fe20000000000 */
[----:B------:R-:W-:-:S09]  /*1190*/  UMOV UR42, URZ ;  /* 0x0000003f002a7c82 */ /* 0x000fd20008000000 */
.L_x_158:
[----:B0-----:R-:W0:Y:S01]  /*11a0*/  SHFL.IDX PT, R0, R94, RZ, 0x1f ;  /* 0x00001fff5e007589 */ /* 0x001e2200000e0000 */
[----:B-1----:R-:W1:Y:S01]  /*11b0*/  S2UR UR7, SR_CgaCtaId ;  /* 0x00000000000779c3 */ /* 0x002e620000008800 */
[----:B------:R-:W-:Y:S01]  /*11c0*/  UMOV UR6, 0x400 ;  /* 0x0000040000067882 */ /* 0x000fe20000000000 */
[----:B0-----:R-:W-:Y:S01]  /*11d0*/  R2UR UR4, R0 ;  /* 0x00000000000472ca */ /* 0x001fe200000e0000 */
[----:B-1----:R-:W-:-:S12]  /*11e0*/  ULEA UR46, UR7, UR6, 0x18 ;  /* 0x00000006072e7291 */ /* 0x002fd8000f8ec03f */
[----:B------:R-:W-:-:S04]  /*11f0*/  ULEA.HI UR5, UR4, UR4, URZ, 0x1 ;  /* 0x0000000404057291 */ /* 0x000fc8000f8f083f */
[----:B------:R-:W-:-:S04]  /*1200*/  ULOP3.LUT UR5, UR5, 0x7fffe, URZ, 0xc0, !UPT ;  /* 0x0007fffe05057892 */ /* 0x000fc8000f8ec03f */
[----:B------:R-:W-:-:S03]  /*1210*/  UIADD3 UR5, UR4, -UR5, URZ ;  /* 0x8000000504057290 */ /* 0x000fc6000fffe03f */
[----:B------:R-:W-:Y:S01]  /*1220*/  ULDC UR4, c[0x0][0x28c] ;  /* 0x0000a30000047ab9 */ /* 0x000fe20000000800 */
[----:B------:R-:W-:Y:S01]  /*1230*/  ULEA UR5, UR5, UR46, 0xd ;  /* 0x0000002e05057291 */ /* 0x000fe2000f8e683f */
[----:B------:R-:W-:-:S03]  /*1240*/  ISETP.LT.AND P0, PT, RZ, UR4, PT ;  /* 0x00000004ff007c0c */ /* 0x000fc6000bf01270 */
[----:B------:R-:W-:-:S04]  /*1250*/  UIADD3 UR5, UR5, 0x100, URZ ;  /* 0x0000010005057890 */ /* 0x000fc8000fffe03f */
[----:B------:R-:W-:-:S04]  /*1260*/  USHF.R.U32.HI UR5, URZ, 0x4, UR5 ;  /* 0x000000043f057899 */ /* 0x000fc80008011605 */
[----:B------:R-:W-:-:S04]  /*1270*/  ULOP3.LUT UR5, UR5, 0x3fff, URZ, 0xc0, !UPT ;  /* 0x00003fff05057892 */ /* 0x000fc8000f8ec03f */
[----:B------:R-:W-:Y:S01]  /*1280*/  ULOP3.LUT UR45, UR5, 0x10000, URZ, 0xfc, !UPT ;  /* 0x00010000052d7892 */ /* 0x000fe2000f8efc3f */
[----:B--2345:R-:W-:Y:S11]  /*1290*/  @P0 BRA `(.L_x_13) ;  /* 0x0000000000400947 */ /* 0x03cff60003800000 */
[----:B------:R-:W-:Y:S01]  /*12a0*/  MOV R0, 0x0 ;  /* 0x0000000000007802 */ /* 0x000fe20000000f00 */
[----:B------:R-:W-:Y:S01]  /*12b0*/  ULDC.64 UR4, c[0x4][0x68] ;  /* 0x01001a0000047ab9 */ /* 0x000fe20000000a00 */
[----:B------:R-:W-:Y:S01]  /*12c0*/  ULDC.64 UR6, c[0x4][0x8] ;  /* 0x0100020000067ab9 */ /* 0x000fe20000000a00 */
[----:B------:R-:W-:Y:S01]  /*12d0*/  IMAD.U32 R4, RZ, RZ, UR4 ;  /* 0x00000004ff047e24 */ /* 0x000fe2000f8e00ff */
[----:B------:R0:W1:Y:S01]  /*12e0*/  LDC.64 R14, c[0x4][R0] ;  /* 0x01000000000e7b82 */ /* 0x0000620000000a00 */
[----:B------:R-:W-:Y:S01]  /*12f0*/  IMAD.U32 R5, RZ, RZ, UR5 ;  /* 0x00000005ff057e24 */ /* 0x000fe2000f8e00ff */
[----:B------:R-:W-:Y:S01]  /*1300*/  ULDC.64 UR4, c[0x4][0x70] ;  /* 0x01001c0000047ab9 */ /* 0x000fe20000000a00 */
[----:B------:R-:W-:Y:S02]  /*1310*/  IMAD.U32 R10, RZ, RZ, UR6 ;  /* 0x00000006ff0a7e24 */ /* 0x000fe4000f8e00ff */
[----:B------:R-:W-:Y:S02]  /*1320*/  IMAD.U32 R6, RZ, RZ, UR4 ;  /* 0x00000004ff067e24 */ /* 0x000fe4000f8e00ff */
[----:B------:R-:W-:-:S02]  /*1330*/  IMAD.U32 R7, RZ, RZ, UR5 ;  /* 0x00000005ff077e24 */ /* 0x000fc4000f8e00ff */
[----:B------:R-:W-:Y:S02]  /*1340*/  IMAD.U32 R11, RZ, RZ, UR7 ;  /* 0x00000007ff0b7e24 */ /* 0x000fe4000f8e00ff */
[----:B------:R-:W-:Y:S02]  /*1350*/  IMAD.MOV.U32 R8, RZ, RZ, 0x1e1 ;  /* 0x000001e1ff087424 */ /* 0x000fe400078e00ff */
[----:B------:R-:W-:Y:S02]  /*1360*/  IMAD.MOV.U32 R12, RZ, RZ, 0x1 ;  /* 0x00000001ff0c7424 */ /* 0x000fe400078e00ff */
[----:B0-----:R-:W-:-:S07]  /*1370*/  IMAD.MOV.U32 R13, RZ, RZ, RZ ;  /* 0x000000ffff0d7224 */ /* 0x001fce00078e00ff */
[----:B------:R-:W-:-:S07]  /*1380*/  LEPC R20, `(.L_x_13) ;  /* 0x000000001014794e */ /* 0x000fce0000000000 */
[----:B-1---5:R-:W-:Y:S05]  /*1390*/  CALL.ABS.NOINC R14 ;  /* 0x000000000e007343 */ /* 0x022fea0003c00000 */
.L_x_13:
[----:B------:R-:W-:-:S13]  /*13a0*/  ISETP.NE.AND P0, PT, R98, 0x3, PT ;  /* 0x000000036200780c */ /* 0x000fda0003f05270 */
[----:B------:R-:W-:Y:S05]  /*13b0*/  @!P0 BRA `(.L_x_14) ;  /* 0x0000000000048947 */ /* 0x000fea0003800000 */
[----:B------:R-:W-:Y:S01]  /*13c0*/  BPT.TRAP 0x1 ;  /* 0x000000040000795c */ /* 0x000fe20000300000 */
.L_x_14:
[----:B------:R-:W-:Y:S02]  /*13d0*/  IMAD.U32 R3, RZ, RZ, UR42 ;  /* 0x0000002aff037e24 */ /* 0x000fe4000f8e00ff */
[----:B------:R-:W-:-:S03]  /*13e0*/  IMAD.U32 R0, RZ, RZ, UR40 ;  /* 0x00000028ff007e24 */ /* 0x000fc6000f8e00ff */
[----:B------:R-:W-:Y:S02]  /*13f0*/  LEA R3, R3, UR46, 0x3 ;  /* 0x0000002e03037c11 */ /* 0x000fe4000f8e18ff */
[----:B------:R-:W-:-:S04]  /*1400*/  SHF.L.U32 R0, R0, 0x1f, RZ ;  /* 0x0000001f00007819 */ /* 0x000fc800000006ff */
[----:B------:R0:W1:Y:S01]  /*1410*/  SYNCS.PHASECHK.TRANS64.TRYWAIT P1, [R3+URZ], R0 ;  /* 0x00000000030075a7 */ /* 0x000062000802017f */
[----:B------:R-:W-:Y:S05]  /*1420*/  @!P0 BRA `(.L_x_15) ;  /* 0x0000000000048947 */ /* 0x000fea0003800000 */
[----:B------:R-:W-:Y:S01]  /*1430*/  BPT.TRAP 0x1 ;  /* 0x000000040000795c */ /* 0x000fe20000300000 */
.L_x_15:
[----:B------:R-:W-:-:S05]  /*1440*/  IMAD.U32 R4, RZ, RZ, UR44 ;  /* 0x0000002cff047e24 */ /* 0x000fca000f8e00ff */
[----:B------:R-:W-:Y:S01]  /*1450*/  ISETP.GE.AND P2, PT, R4, 0x1, PT ;  /* 0x000000010400780c */ /* 0x000fe20003f46270 */
[----:B-1----:R-:W-:-:S12]  /*1460*/  @P1 BRA `(.L_x_16) ;  /* 0x0000000000081947 */ /* 0x002fd80003800000 */
[----:B------:R-:W1:Y:S02]  /*1470*/  SYNCS.PHASECHK.TRANS64.TRYWAIT P1, [R3+URZ], R0 ;  /* 0x00000000030075a7 */ /* 0x000e64000802017f */
[----:B-1----:R-:W-:Y:S05]  /*1480*/  @!P1 BRA `(.L_x_17) ;  /* 0x00000068006c9947 */ /* 0x002fea0003800000 */
.L_x_16:
[----:B------:R-:W-:Y:S05]  /*1490*/  WARPSYNC.ALL ;  /* 0x0000000000007948 */ /* 0x000fea0003800000 */
[----:B------:R-:W-:Y:S01]  /*14a0*/  UIADD3 UR4, UR46, 0x18100, URZ ;  /* 0x000181002e047890 */ /* 0x000fe2000fffe03f */
[----:B------:R-:W-:Y:S01]  /*14b0*/  WARPGROUP.ARRIVE ;  /* 0x00000000000079c5 */ /* 0x000fe20000000000 */
[----:B------:R-:W-:Y:S02]  /*14c0*/  ULEA UR5, UR42, UR45, 0xb ;  /* 0x0000002d2a057291 */ /* 0x000fe4000f8e583f */
[----:B------:R-:W-:Y:S01]  /*14d0*/  USHF.R.U32.HI UR4, URZ, 0x4, UR4 ;  /* 0x000000043f047899 */ /* 0x000fe20008011604 */
[----:B------:R-:W-:Y:S01]  /*14e0*/  UMOV UR9, 0x40000040 ;  /* 0x4000004000097882 */ /* 0x000fe20000000000 */
[----:B------:R-:W-:-:S02]  /*14f0*/  UMOV UR11, 0x40000040 ;  /* 0x40000040000b7882 */ /* 0x000fc40000000000 */
[----:B------:R-:W-:Y:S01]  /*1500*/  ULOP3.LUT UR4, UR4, 0x3fff, URZ, 0xc0, !UPT ;  /* 0x00003fff04047892 */ /* 0x000fe2000f8ec03f */
[----:B------:R-:W-:-:S03]  /*1510*/  UMOV UR8, UR5 ;  /* 0x0000000500087c82 */ /* 0x000fc60008000000 */
[----:B------:R-:W-:-:S04]  /*1520*/  ULOP3.LUT UR4, UR4, 0x10000, URZ, 0xfc, !UPT ;  /* 0x0001000004047892 */ /* 0x000fc8000f8efc3f */
[----:B------:R-:W-:-:S07]  /*1530*/  ULEA UR6, UR42, UR4, 0xb ;  /* 0x000000042a067291 */ /* 0x000fce000f8e583f */
[----:B------:R-:W-:Y:S02]  /*1540*/  UMOV UR10, UR6 ;  /* 0x00000006000a7c82 */ /* 0x000fe40008000000 */
[----:B------:R-:W-:Y:S01]  /*1550*/  HGMMA.64x128x16.F32.BF16 R24, gdesc[UR8], RZ, !UPT, gsb0 ;  /* 0x01e00000081879f0 */ /* 0x000fe2000c0018ff */
[----:B------:R-:W-:Y:S02]  /*1560*/  UIADD3 UR8, UR5, 0x2, URZ ;  /* 0x0000000205087890 */ /* 0x000fe4000fffe03f */
[----:B------:R-:W-:Y:S01]  /*1570*/  UIADD3 UR10, UR6, 0x2, URZ ;  /* 0x00000002060a7890 */ /* 0x000fe2000fffe03f */
[----:B------:R-:W-:Y:S01]  /*1580*/  UMOV UR9, 0x40000040 ;  /* 0x4000004000097882 */ /* 0x000fe20000000000 */
[----:B------:R-:W-:Y:S01]  /*1590*/  UMOV UR11, 0x40000040 ;  /* 0x40000040000b7882 */ /* 0x000fe20000000000 */
[----:B------:R-:W-:Y:S02]  /*15a0*/  WARPGROUP.DEPBAR.LE gsb0, 0x0 ;  /* 0x00008000000079c5 */ /* 0x000fe40000010000 */
[----:B------:R-:W-:-:S06]  /*15b0*/  WARPGROUP.ARRIVE ;  /* 0x00000000000079c5 */ /* 0x000fcc0000000000 */
[----:B------:R-:W-:Y:S01]  /*15c0*/  HGMMA.64x128x16.F32.BF16 R24, gdesc[UR8], R24, gsb0 ;  /* 0x01e00000081879f0 */ /* 0x000fe20008001818 */
        /* <DEDUP_REMOVED lines=41> */
[----:B------:R-:W-:Y:S03]  /*1860*/  HGMMA.64x128x16.F32.BF16 R24, gdesc[UR8], R24, gsb0 ;  /* 0x01e00000081879f0 */ /* 0x000fe60008001818 */
[----:B------:R-:W-:Y:S02]  /*1870*/  WARPGROUP.DEPBAR.LE gsb0, 0x0 ;  /* 0x00008000000079c5 */ /* 0x000fe40000010000 */
[----:B------:R-:W-:Y:S05]  /*1880*/  @!P2 BRA `(.L_x_18) ;  /* 0x00000004008ca947 */ /* 0x000fea0003800000 */
[----:B------:R-:W-:Y:S01]  /*1890*/  UIADD3 UR5, UR42, 0x1, URZ ;  /* 0x000000012a057890 */ /* 0x000fe2000fffe03f */
[----:B01----:R-:W-:-:S03]  /*18a0*/  IMAD.U32 R0, RZ, RZ, UR44 ;  /* 0x0000002cff007e24 */ /* 0x003fc6000f8e00ff */
[----:B------:R-:W-:-:S04]  /*18b0*/  UISETP.NE.AND UP0, UPT, UR5, 0x3, UPT ;  /* 0x000000030500788c */ /* 0x000fc8000bf05270 */
[----:B------:R-:W-:Y:S02]  /*18c0*/  USEL UR6, URZ, 0x1, UP0 ;  /* 0x000000013f067887 */ /* 0x000fe40008000000 */
[----:B------:R-:W-:Y:S02]  /*18d0*/  USEL UR5, UR5, URZ, UP0 ;  /* 0x0000003f05057287 */ /* 0x000fe40008000000 */
[----:B------:R-:W-:-:S06]  /*18e0*/  ULOP3.LUT UR6, UR40, UR6, URZ, 0x3c, !UPT ;  /* 0x0000000628067292 */ /* 0x000fcc000f8e3c3f */
[----:B------:R-:W-:Y:S01]  /*18f0*/  IMAD.U32 R5, RZ, RZ, UR6 ;  /* 0x00000006ff057e24 */ /* 0x000fe2000f8e00ff */
[----:B------:R-:W-:-:S06]  /*1900*/  UMOV UR6, UR42 ;  /* 0x0000002a00067c82 */ /* 0x000fcc0008000000 */
.L_x_25:
[----:B01----:R-:W-:Y:S05]  /*1910*/  @!P0 BRA `(.L_x_19) ;  /* 0x0000000000048947 */ /* 0x003fea0003800000 */
[----:B------:R-:W-:Y:S01]  /*1920*/  BPT.TRAP 0x1 ;  /* 0x000000040000795c */ /* 0x000fe20000300000 */
.L_x_19:
[----:B------:R-:W0:Y:S01]  /*1930*/  S2UR UR8, SR_CgaCtaId ;  /* 0x00000000000879c3 */ /* 0x000e220000008800 */
[----:B------:R-:W-:Y:S01]  /*1940*/  UMOV UR7, 0x400 ;  /* 0x0000040000077882 */ /* 0x000fe20000000000 */
[----:B------:R-:W-:Y:S01]  /*1950*/  SHF.L.U32 R3, R5, 0x1f, RZ ;  /* 0x0000001f05037819 */ /* 0x000fe200000006ff */
[----:B0-----:R-:W-:-:S04]  /*1960*/  ULEA UR7, UR8, UR7, 0x18 ;  /* 0x0000000708077291 */ /* 0x001fc8000f8ec03f */
[----:B------:R-:W-:-:S09]  /*1970*/  ULEA UR8, UR5, UR7, 0x3 ;  /* 0x0000000705087291 */ /* 0x000fd2000f8e183f */
[----:B------:R0:W1:Y:S01]  /*1980*/  SYNCS.PHASECHK.TRANS64.TRYWAIT P1, [UR8], R3 ;  /* 0x00000003ff0075a7 */ /* 0x0000620008020148 */
[----:B------:R-:W-:Y:S05]  /*1990*/  @!P0 BRA `(.L_x_20) ;  /* 0x0000000000048947 */ /* 0x000fea0003800000 */
[----:B------:R-:W-:Y:S01]  /*19a0*/  BPT.TRAP 0x1 ;  /* 0x000000040000795c */ /* 0x000fe20000300000 */
.L_x_20:
[----:B-1----:R-:W-:Y:S05]  /*19b0*/  @P1 BRA `(.L_x_21) ;  /* 0x0000000000081947 */ /* 0x002fea0003800000 */
[----:B------:R-:W1:Y:S02]  /*19c0*/  SYNCS.PHASECHK.TRANS64.TRYWAIT P1, [UR8], R3 ;  /* 0x00000003ff0075a7 */ /* 0x000e640008020148 */
[----:B-1----:R-:W-:Y:S05]  /*19d0*/  @!P1 BRA `(.L_x_22) ;  /* 0x00000064002c9947 */ /* 0x002fea0003800000 */
.L_x_21:
[----:B------:R-:W-:Y:S01]  /*19e0*/  ULEA UR12, UR5, UR45, 0xb ;  /* 0x0000002d050c7291 */ /* 0x000fe2000f8e583f */
[----:B------:R-:W-:Y:S01]  /*19f0*/  WARPGROUP.ARRIVE ;  /* 0x00000000000079c5 */ /* 0x000fe20000000000 */
[----:B------:R-:W-:Y:S01]  /*1a00*/  ULEA UR13, UR5, UR4, 0xb ;  /* 0x00000004050d7291 */ /* 0x000fe2000f8e583f */
[----:B------:R-:W-:Y:S01]  /*1a10*/  UMOV UR9, 0x40000040 ;  /* 0x4000004000097882 */ /* 0x000fe20000000000 */
[----:B------:R-:W-:-:S03]  /*1a20*/  UMOV UR11, 0x40000040 ;  /* 0x40000040000b7882 */ /* 0x000fc60000000000 */
[----:B------:R-:W-:Y:S02]  /*1a30*/  UMOV UR8, UR12 ;  /* 0x0000000c00087c82 */ /* 0x000fe40008000000 */
[----:B------:R-:W-:Y:S02]  /*1a40*/  UMOV UR10, UR13 ;  /* 0x0000000d000a7c82 */ /* 0x000fe40008000000 */
[----:B------:R-:W-:Y:S01]  /*1a50*/  HGMMA.64x128x16.F32.BF16 R24, gdesc[UR8], R24, gsb0 ;  /* 0x01e00000081879f0 */ /* 0x000fe20008001818 */
[----:B------:R-:W-:Y:S02]  /*1a60*/  UIADD3 UR8, UR12, 0x2, URZ ;  /* 0x000000020c087890 */ /* 0x000fe4000fffe03f */
[----:B------:R-:W-:Y:S01]  /*1a70*/  UIADD3 UR10, UR13, 0x2, URZ ;  /* 0x000000020d0a7890 */ /* 0x000fe2000fffe03f */
[----:B------:R-:W-:Y:S01]  /*1a80*/  UMOV UR9, 0x40000040 ;  /* 0x4000004000097882 */ /* 0x000fe20000000000 */
[----:B------:R-:W-:Y:S01]  /*1a90*/  UMOV UR11, 0x40000040 ;  /* 0x40000040000b7882 */ /* 0x000fe20000000000 */
[----:B------:R-:W-:-:S02]  /*1aa0*/  WARPGROUP.DEPBAR.LE gsb0, 0x0 ;  /* 0x00008000000079c5 */ /* 0x000fc40000010000 */
        /* <DEDUP_REMOVED lines=46> */
[----:B------:R-:W-:Y:S01]  /*1d90*/  BPT.TRAP 0x1 ;  /* 0x000000040000795c */ /* 0x000fe20000300000 */
.L_x_23:
[----:B------:R-:W-:Y:S01]  /*1da0*/  ULEA UR7, UR6, UR7, 0x3 ;  /* 0x0000000706077291 */ /* 0x000fe2000f8e183f */
[----:B------:R-:W-:-:S03]  /*1db0*/  ISETP.GT.U32.AND P1, PT, R18, 0x1, PT ;  /* 0x000000011200780c */ /* 0x000fc60003f24070 */
[----:B------:R-:W-:-:S04]  /*1dc0*/  UIADD3 UR7, UR7, 0x18, URZ ;  /* 0x0000001807077890 */ /* 0x000fc8000fffe03f */
[----:B------:R-:W-:-:S09]  /*1dd0*/  UPRMT UR7, URZ, 0x654, UR7 ;  /* 0x000006543f077896 */ /* 0x000fd20008000007 */
[----:B------:R-:W-:Y:S01]  /*1de0*/  SYNCS.ARRIVE.TRANS64.RED.A1T0 RZ, [UR7], RZ ;  /* 0x000000ffffff79a7 */ /* 0x000fe20008100407 */
[----:B------:R-:W-:Y:S05]  /*1df0*/  @P1 BRA `(.L_x_24) ;  /* 0x0000000000041947 */ /* 0x000fea0003800000 */
[----:B------:R-:W-:Y:S01]  /*1e00*/  BPT.TRAP 0x1 ;  /* 0x000000040000795c */ /* 0x000fe20000300000 */
.L_x_24:
[----:B------:R-:W-:Y:S01]  /*1e10*/  UIADD3 UR5, UR5, 0x1, URZ ;  /* 0x0000000105057890 */ /* 0x000fe2000fffe03f */
[C---:B------:R-:W-:Y:S01]  /*1e20*/  ISETP.GT.AND P1, PT, R0.reuse, 0x1, PT ;  /* 0x000000010000780c */ /* 0x040fe20003f24270 */
[----:B------:R-:W-:Y:S01]  /*1e30*/  UIADD3 UR6, UR6, 0x1, URZ ;  /* 0x0000000106067890 */ /* 0x000fe2000fffe03f */
[----:B------:R-:W-:Y:S01]  /*1e40*/  VIADD R0, R0, 0xffffffff ;  /* 0xffffffff00007836 */ /* 0x000fe20000000000 */
[----:B------:R-:W-:Y:S02]  /*1e50*/  UISETP.NE.AND UP0, UPT, UR5, 0x3, UPT ;  /* 0x000000030500788c */ /* 0x000fe4000bf05270 */
[----:B------:R-:W-:Y:S02]  /*1e60*/  UISETP.NE.AND UP1, UPT, UR6, 0x3, UPT ;  /* 0x000000030600788c */ /* 0x000fe4000bf25270 */
[----:B------:R-:W-:Y:S02]  /*1e70*/  USEL UR7, URZ, 0x1, UP0 ;  /* 0x000000013f077887 */ /* 0x000fe40008000000 */
[----:B------:R-:W-:-:S02]  /*1e80*/  USEL UR5, UR5, URZ, UP0 ;  /* 0x0000003f05057287 */ /* 0x000fc40008000000 */
[----:B------:R-:W-:Y:S02]  /*1e90*/  USEL UR6, UR6, URZ, UP1 ;  /* 0x0000003f06067287 */ /* 0x000fe40008800000 */
[----:B------:R-:W-:Y:S01]  /*1ea0*/  LOP3.LUT R5, R5, UR7, RZ, 0x3c, !PT ;  /* 0x0000000705057c12 */ /* 0x000fe2000f8e3cff */
[----:B------:R-:W-:Y:S09]  /*1eb0*/  @P1 BRA `(.L_x_25) ;  /* 0xfffffff800941947 */ /* 0x000ff2000383ffff */
.L_x_18:
[----:B01----:R-:W0:Y:S02]  /*1ec0*/  LDC R0, c[0x0][0x28c] ;  /* 0x0000a300ff007b82 */ /* 0x003e240000000800 */
[----:B0-----:R-:W-:-:S13]  /*1ed0*/  ISETP.GE.AND P1, PT, R0, 0x1, PT ;  /* 0x000000010000780c */ /* 0x001fda0003f26270 */
[----:B------:R-:W-:Y:S05]  /*1ee0*/  @!P1 BRA `(.L_x_26) ;  /* 0x0000000000409947 */ /* 0x000fea0003800000 */
[----:B------:R-:W-:Y:S05]  /*1ef0*/  @!P0 BRA `(.L_x_27) ;  /* 0x0000000000048947 */ /* 0x000fea0003800000 */
[----:B------:R-:W-:Y:S01]  /*1f00*/  BPT.TRAP 0x1 ;  /* 0x000000040000795c */ /* 0x000fe20000300000 */
.L_x_27:
[----:B------:R-:W0:Y:S01]  /*1f10*/  S2UR UR7, SR_CgaCtaId ;  /* 0x00000000000779c3 */ /* 0x000e220000008800 */
[----:B------:R-:W-:Y:S01]  /*1f20*/  UIADD3 UR6, UR44, UR42, URZ ;  /* 0x0000002a2c067290 */ /* 0x000fe2000fffe03f */
[----:B------:R-:W-:-:S03]  /*1f30*/  ISETP.GT.U32.AND P0, PT, R18, 0x1, PT ;  /* 0x000000011200780c */ /* 0x000fc60003f04070 */
[----:B------:R-:W-:-:S04]  /*1f40*/  UIMAD.WIDE.U32 UR4, UR6, -0x55555555, URZ ;  /* 0xaaaaaaab060478a5 */ /* 0x000fc8000f8e003f */
[----:B------:R-:W-:-:S03]  /*1f50*/  USHF.R.U32.HI UR4, URZ, 0x1, UR5 ;  /* 0x000000013f047899 */ /* 0x000fc60008011605 */
[----:B------:R-:W-:Y:S01]  /*1f60*/  UMOV UR5, 0x400 ;  /* 0x0000040000057882 */ /* 0x000fe20000000000 */
[----:B------:R-:W-:Y:S02]  /*1f70*/  UIMAD UR6, UR4, -0x3, UR6 ;  /* 0xfffffffd040678a4 */ /* 0x000fe4000f8e0206 */
[----:B0-----:R-:W-:-:S04]  /*1f80*/  ULEA UR5, UR7, UR5, 0x18 ;  /* 0x0000000507057291 */ /* 0x001fc8000f8ec03f */
[----:B------:R-:W-:-:S04]  /*1f90*/  ULEA UR6, UR6, UR5, 0x3 ;  /* 0x0000000506067291 */ /* 0x000fc8000f8e183f */
[----:B------:R-:W-:-:S04]  /*1fa0*/  UIADD3 UR6, UR6, 0x18, URZ ;  /* 0x0000001806067890 */ /* 0x000fc8000fffe03f */
[----:B------:R-:W-:-:S09]  /*1fb0*/  UPRMT UR6, URZ, 0x654, UR6 ;  /* 0x000006543f067896 */ /* 0x000fd20008000006 */
[----:B------:R-:W-:Y:S01]  /*1fc0*/  SYNCS.ARRIVE.TRANS64.RED.A1T0 RZ, [UR6], RZ ;  /* 0x000000ffffff79a7 */ /* 0x000fe20008100406 */
[----:B------:R-:W-:Y:S05]  /*1fd0*/  @P0 BRA `(.L_x_26) ;  /* 0x0000000000040947 */ /* 0x000fea0003800000 */
[----:B------:R-:W-:Y:S01]  /*1fe0*/  BPT.TRAP 0x1 ;  /* 0x000000040000795c */ /* 0x000fe20000300000 */
.L_x_26:
[----:B------:R-:W-:Y:S01]  /*1ff0*/  IMAD.SHL.U32 R6, R100, 0x80, RZ ;  /* 0x0000008064067824 */ /* 0x000fe200078e00ff */
[----:B------:R-:W-:Y:S01]  /*2000*/  UIADD3 UR42, UR43, UR42, URZ ;  /* 0x0000002a2b2a7290 */ /* 0x000fe2000fffe03f */
[----:B------:R-:W-:Y:S01]  /*2010*/  SHF.R.S32.HI R11, RZ, 0x1f, R99 ;  /* 0x0000001fff0b7819 */ /* 0x000fe20000011463 */
[----:B------:R-:W-:Y:S01]  /*2020*/  UISETP.GE.U32.AND UP1, UPT, UR43, 0x3, UPT ;  /* 0x000000032b00788c */ /* 0x000fe2000bf26070 */
[----:B------:R-:W-:Y:S01]  /*2030*/  IMAD.SHL.U32 R10, R101, 0x80, RZ ;  /* 0x00000080650a7824 */ /* 0x000fe200078e00ff */
[----:B------:R-:W-:Y:S01]  /*2040*/  ULDC UR7, c[0x0][0x288] ;  /* 0x0000a20000077ab9 */ /* 0x000fe20000000800 */
[C---:B------:R-:W-:Y:S01]  /*2050*/  LOP3.LUT R8, R6.reuse, 0x6, R93, 0xf8, !PT ;  /* 0x0000000606087812 */ /* 0x040fe200078ef85d */
[----:B------:R-:W-:Y:S01]  /*2060*/  UISETP.GT.U32.AND UP0, UPT, UR42, 0x2, UPT ;  /* 0x000000022a00788c */ /* 0x000fe2000bf04070 */
[----:B------:R-:W-:Y:S01]  /*2070*/  ISETP.GE.AND P0, PT, R6, UR7, PT ;  /* 0x0000000706007c0c */ /* 0x000fe2000bf06270 */
[----:B------:R-:W-:Y:S01]  /*2080*/  ULDC.64 UR4, c[0x0][0x5d0] ;  /* 0x0001740000047ab9 */ /* 0x000fe20000000a00 */
[--C-:B------:R-:W-:Y:S01]  /*2090*/  SHF.R.S32.HI R9, RZ, 0x1f, R8.reuse ;  /* 0x0000001fff097819 */ /* 0x100fe20000011408 */
[----:B------:R-:W-:Y:S01]  /*20a0*/  ULDC UR10, c[0x0][0x284] ;  /* 0x0000a100000a7ab9 */ /* 0x000fe20000000800 */
[----:B------:R-:W-:Y:S01]  /*20b0*/  IMAD R0, R11, UR4, RZ ;  /* 0x000000040b007c24 */ /* 0x000fe2000f8e02ff */
[----:B------:R-:W-:Y:S01]  /*20c0*/  UISETP.LT.U32.AND UP0, UPT, UR43, 0x3, UP0 ;  /* 0x000000032b00788c */ /* 0x000fe20008701070 */
[----:B------:R-:W-:Y:S01]  /*20d0*/  ISETP.GE.OR P0, PT, R10, UR10, P0 ;  /* 0x0000000a0a007c0c */ /* 0x000fe20008706670 */
[----:B------:R-:W-:Y:S01]  /*20e0*/  IMAD.WIDE.U32 R4, R99, UR4, R8 ;  /* 0x0000000463047c25 */ /* 0x000fe2000f8e0008 */
[----:B------:R-:W-:Y:S01]  /*20f0*/  ULDC.64 UR8, c[0x0][0x5c8] ;  /* 0x0001720000087ab9 */ /* 0x000fe20000000a00 */
[----:B------:R-:W-:-:S02]  /*2100*/  USEL UR6, URZ, 0x1, !UP0 ;  /* 0x000000013f067887 */ /* 0x000fc4000c000000 */
[----:B------:R-:W-:Y:S01]  /*2110*/  IMAD R3, R99, UR5, R0 ;  /* 0x0000000563037c24 */ /* 0x000fe2000f8e0200 */
[----:B------:R-:W-:Y:S01]  /*2120*/  @UP1 UIMAD.WIDE.U32 UR4, UR42, -0x55555555, URZ ;  /* 0xaaaaaaab2a0418a5 */ /* 0x000fe2000f8e003f */
[----:B------:R-:W-:Y:S01]  /*2130*/  IMAD.WIDE R100, R101, 0x80, R22 ;  /* 0x0000008065647825 */ /* 0x000fe200078e0216 */
[----:B------:R-:W-:Y:S02]  /*2140*/  ULOP3.LUT UR40, UR40, UR6, URZ, 0x3c, !UPT ;  /* 0x0000000628287292 */ /* 0x000fe4000f8e3c3f */
[----:B------:R-:W-:Y:S01]  /*2150*/  @UP1 USHF.R.U32.HI UR4, URZ, 0x1, UR5 ;  /* 0x000000013f041899 */ /* 0x000fe20008011605 */
[----:B------:R-:W-:Y:S02]  /*2160*/  IMAD.IADD R5, R5, 0x1, R3 ;  /* 0x0000000105057824 */ /* 0x000fe400078e0203 */
[----:B------:R-:W-:Y:S01]  /*2170*/  IMAD R3, R101, UR8, RZ ;  /* 0x0000000865037c24 */ /* 0x000fe2000f8e02ff */
[----:B------:R-:W-:Y:S01]  /*2180*/  @UP1 ULOP3.LUT UR40, UR40, 0x1, UR4, 0x78, !UPT ;  /* 0x0000000128281892 */ /* 0x000fe2000f8e7804 */
[----:B------:R-:W-:-:S04]  /*2190*/  IMAD.WIDE.U32 R102, R100, UR8, R4 ;  /* 0x0000000864667c25 */ /* 0x000fc8000f8e0004 */
[----:B------:R-:W-:Y:S02]  /*21a0*/  IMAD R7, R100, UR9, R3 ;  /* 0x0000000964077c24 */ /* 0x000fe4000f8e0203 */
[----:B------:R-:W-:Y:S01]  /*21b0*/  IMAD.MOV.U32 R0, RZ, RZ, -0x1 ;  /* 0xffffffffff007424 */ /* 0x000fe200078e00ff */
[----:B------:R-:W-:Y:S06]  /*21c0*/  @P0 BRA `(.L_x_28) ;  /* 0x00000040001c0947 */ /* 0x000fec0003800000 */
[----:B-----5:R-:W-:Y:S01]  /*21d0*/  FSETP.NEU.AND P0, PT, R88, RZ, PT ;  /* 0x000000ff5800720b */ /* 0x020fe20003f0d000 */
[----:B------:R-:W-:Y:S01]  /*21e0*/  IMAD.IADD R4, R89, 0x1, -R6 ;  /* 0x0000000159047824 */ /* 0x000fe200078e0a06 */
[----:B------:R-:W-:Y:S01]  /*21f0*/  BSSY B0, `(.L_x_28) ;  /* 0x0000404000007945 */ /* 0x000fe20003800000 */
[----:B------:R-:W-:Y:S02]  /*2200*/  IMAD.IADD R3, R97, 0x1, -R10 ;  /* 0x0000000161037824 */ /* 0x000fe400078e0a0a */
[----:B------:R-:W-:Y:S01]  /*2210*/  IMAD.IADD R113, R103, 0x1, R7 ;  /* 0x0000000167717824 */ /* 0x000fe200078e0207 */
[----:B------:R-:W-:-:S04]  /*2220*/  ISETP.GT.AND P2, PT, R4, RZ, PT ;  /* 0x000000ff0400720c */ /* 0x000fc80003f44270 */
[----:B------:R-:W-:-:S03]  /*2230*/  ISETP.GT.AND P1, PT, R3, RZ, P2 ;  /* 0x000000ff0300720c */ /* 0x000fc60001724270 */
[----:B------:R-:W-:Y:S10]  /*2240*/  @!P0 BRA `(.L_x_29) ;  /* 0x0000002c00288947 */ /* 0x000ff40003800000 */
[----:B------:R-:W0:Y:S01]  /*2250*/  LDC.64 R106, c[0x0][0x5b8] ;  /* 0x00016e00ff6a7b82 */ /* 0x000e220000000a00 */
[----:B------:R-:W-:-:S07]  /*2260*/  ULDC.64 UR4, c[0x0][0x5c0] ;  /* 0x0001700000047ab9 */ /* 0x000fce0000000a00 */
[----:B------:R-:W1:Y:S08]  /*2270*/  LDC.64 R108, c[0x0][0x5b0] ;  /* 0x00016c00ff6c7b82 */ /* 0x000e700000000a00 */
[----:B------:R-:W2:Y:S01]  /*2280*/  LDC.64 R110, c[0x0][0x5a8] ;  /* 0x00016a00ff6e7b82 */ /* 0x000ea20000000a00 */
[-C--:B0-----:R-:W-:Y:S02]  /*2290*/  IMAD R6, R11, R106.reuse, RZ ;  /* 0x0000006a0b067224 */ /* 0x081fe400078e02ff */
[----:B------:R-:W-:-:S04]  /*22a0*/  IMAD.WIDE.U32 R104, R99, R106, R8 ;  /* 0x0000006a63687225 */ /* 0x000fc800078e0008 */
[----:B------:R-:W-:Y:S02]  /*22b0*/  IMAD R103, R99, R107, R6 ;  /* 0x0000006b63677224 */ /* 0x000fe400078e0206 */
[-C--:B-1----:R-:W-:Y:S02]  /*22c0*/  IMAD R5, R101, R108.reuse, RZ ;  /* 0x0000006c65057224 */ /* 0x082fe400078e02ff */
[----:B------:R-:W-:Y:S02]  /*22d0*/  IMAD.IADD R13, R105, 0x1, R103 ;  /* 0x00000001690d7824 */ /* 0x000fe400078e0267 */
[----:B------:R-:W-:Y:S02]  /*22e0*/  IMAD.MOV.U32 R12, RZ, RZ, R104 ;  /* 0x000000ffff0c7224 */ /* 0x000fe400078e0068 */
[C---:B------:R-:W-:Y:S02]  /*22f0*/  IMAD R107, R100.reuse, R109, R5 ;  /* 0x0000006d646b7224 */ /* 0x040fe400078e0205 */
[----:B------:R-:W-:-:S04]  /*2300*/  IMAD.WIDE.U32 R6, R100, R108, R12 ;  /* 0x0000006c64067225 */ /* 0x000fc800078e000c */
[----:B------:R-:W-:Y:S01]  /*2310*/  IMAD.IADD R5, R7, 0x1, R107 ;  /* 0x0000000107057824 */ /* 0x000fe200078e026b */
[----:B--2---:R-:W-:-:S04]  /*2320*/  LEA R14, P0, R6, R110, 0x1 ;  /* 0x0000006e060e7211 */ /* 0x004fc800078008ff */
[----:B------:R-:W-:-:S05]  /*2330*/  LEA.HI.X R15, R6, R111, R5, 0x1, P0 ;  /* 0x0000006f060f7211 */ /* 0x000fca00000f0c05 */
[----:B------:R0:W2:Y:S01]  /*2340*/  @P1 LDG.E.LTC128B.U16 R5, desc[UR36][R14.64] ;  /* 0x000000240e051981 */ /* 0x0000a2000c1e1520 */
[----:B------:R-:W-:Y:S01]  /*2350*/  LEA R10, P0, R102, UR4, 0x1 ;  /* 0x00000004660a7c11 */ /* 0x000fe2000f8008ff */
[----:B------:R-:W-:Y:S01]  /*2360*/  IMAD.WIDE.U32 R6, R100, R108, R8 ;  /* 0x0000006c64067225 */ /* 0x000fe200078e0008 */
[----:B------:R-:W-:Y:S03]  /*2370*/  BSSY B1, `(.L_x_30) ;  /* 0x0000012000017945 */ /* 0x000fe60003800000 */
[----:B------:R-:W-:Y:S02]  /*2380*/  IMAD.IADD R7, R107, 0x1, R7 ;  /* 0x000000016b077824 */ /* 0x000fe400078e0207 */
[----:B------:R-:W-:Y:S01]  /*2390*/  IMAD.WIDE.U32 R20, R99, R106, R6 ;  /* 0x0000006a63147225 */ /* 0x000fe200078e0006 */
[----:B0-----:R-:W-:-:S03]  /*23a0*/  SHF.L.U64.HI R15, R108, 0x3, R109 ;  /* 0x000000036c0f7819 */ /* 0x001fc6000001026d */
[----:B------:R-:W-:Y:S01]  /*23b0*/  IMAD.IADD R7, R103, 0x1, R21 ;  /* 0x0000000167077824 */ /* 0x000fe200078e0215 */
[----:B------:R-:W-:Y:S01]  /*23c0*/  LEA R6, P4, R20, R110, 0x1 ;  /* 0x0000006e14067211 */ /* 0x000fe200078808ff */
[----:B------:R-:W-:-:S03]  /*23d0*/  IMAD.SHL.U32 R14, R108, 0x8, RZ ;  /* 0x000000086c0e7824 */ /* 0x000fc600078e00ff */
[----:B------:R-:W-:Y:S01]  /*23e0*/  LEA.HI.X R7, R20, R111, R7, 0x1, P4 ;  /* 0x0000006f14077211 */ /* 0x000fe200020f0c07 */
[----:B--2---:R-:W-:-:S04]  /*23f0*/  IMAD.U32 R11, R5, 0x10000, RZ ;  /* 0x00010000050b7824 */ /* 0x004fc800078e00ff */
[----:B------:R-:W-:-:S04]  /*2400*/  FMUL R11, R11, R88 ;  /* 0x000000580b0b7220 */ /* 0x000fc80000400000 */
[----:B------:R-:W-:Y:S01]  /*2410*/  FFMA R24, R24, R19, R11 ;  /* 0x0000001318187223 */ /* 0x000fe2000000000b */
[----:B------:R-:W-:Y:S02]  /*2420*/  LEA.HI.X R11, R102, UR5, R113, 0x1, P0 ;  /* 0x00000005660b7c11 */ /* 0x000fe400080f0c71 */
[----:B------:R-:W-:Y:S02]  /*2430*/  ISETP.GT.AND P0, PT, R4, 0x1, PT ;  /* 0x000000010400780c */ /* 0x000fe40003f04270 */
[----:B------:R-:W-:Y:S02]  /*2440*/  F2FP.BF16.F32.PACK_AB R24, RZ, R24 ;  /* 0x00000018ff18723e */ /* 0x000fe400000010ff */
[----:B------:R-:W-:-:S03]  /*2450*/  ISETP.GT.AND P3, PT, R3, RZ, P0 ;  /* 0x000000ff0300720c */ /* 0x000fc60000764270 */
[----:B------:R0:W-:Y:S10]  /*2460*/  @P1 STG.E.U16 desc[UR36][R10.64], R24 ;  /* 0x000000180a001986 */ /* 0x0001f4000c101524 */
[----:B------:R-:W-:Y:S05]  /*2470*/  @!P3 BRA `(.L_x_31) ;  /* 0x000000000004b947 */ /* 0x000fea0003800000 */
[----:B------:R1:W5:Y:S02]  /*2480*/  LDG.E.LTC128B.U16 R5, desc[UR36][R6.64+0x2] ;  /* 0x0000022406057981 */ /* 0x000364000c1e1520 */
.L_x_31:
[----:B------:R-:W-:Y:S05]  /*2490*/  BSYNC B1 ;  /* 0x0000000000017941 */ /* 0x000fea0003800000 */
.L_x_30:
[----:B-----5:R-:W-:Y:S01]  /*24a0*/  IMAD.U32 R101, R5, 0x10000, RZ ;  /* 0x0001000005657824 */ /* 0x020fe200078e00ff */
[----:B------:R-:W-:Y:S01]  /*24b0*/  ISETP.GT.AND P2, PT, R3, 0x8, P2 ;  /* 0x000000080300780c */ /* 0x000fe20001744270 */
[----:B------:R-:W-:Y:S01]  /*24c0*/  IMAD.WIDE.U32 R20, R100, R108, R14 ;  /* 0x0000006c64147225 */ /* 0x000fe200078e000e */
[----:B0-----:R-:W-:-:S03]  /*24d0*/  PRMT R24, R5, 0x7610, R24 ;  /* 0x0000761005187816 */ /* 0x001fc60000000018 */
[----:B------:R-:W-:Y:S01]  /*24e0*/  FMUL R12, R101, R88 ;  /* 0x00000058650c7220 */ /* 0x000fe20000400000 */
[----:B------:R-:W-:Y:S01]  /*24f0*/  IMAD.IADD R107, R107, 0x1, R21 ;  /* 0x000000016b6b7824 */ /* 0x000fe200078e0215 */
[----:B------:R-:W-:Y:S02]  /*2500*/  IADD3 R104, P1, R104, R20, RZ ;  /* 0x0000001468687210 */ /* 0x000fe40007f3e0ff */
[----:B------:R-:W-:-:S03]  /*2510*/  FFMA R12, R25, R19, R12 ;  /* 0x00000013190c7223 */ /* 0x000fc6000000000c */
[----:B------:R-:W-:Y:S02]  /*2520*/  IMAD.X R13, R107, 0x1, R13, P1 ;  /* 0x000000016b0d7824 */ /* 0x000fe400008e060d */
[----:B------:R-:W-:Y:S02]  /*2530*/  F2FP.BF16.F32.PACK_AB R12, RZ, R12 ;  /* 0x0000000cff0c723e */ /* 0x000fe400000010ff */
[----:B------:R-:W-:Y:S02]  /*2540*/  LEA R14, P1, R104, R110, 0x1 ;  /* 0x0000006e680e7211 */ /* 0x000fe400078208ff */
[----:B------:R-:W-:Y:S02]  /*2550*/  PRMT R21, R12, 0x7610, R21 ;  /* 0x000076100c157816 */ /* 0x000fe40000000015 */
[----:B------:R-:W-:-:S03]  /*2560*/  LEA.HI.X R15, R104, R111, R13, 0x1, P1 ;  /* 0x0000006f680f7211 */ /* 0x000fc600008f0c0d */
[----:B------:R0:W-:Y:S04]  /*2570*/  @P3 STG.E.U16 desc[UR36][R10.64+0x2], R21 ;  /* 0x000002150a003986 */ /* 0x0001e8000c101524 */
[----:B------:R-:W2:Y:S01]  /*2580*/  @P2 LDG.E.LTC128B.U16 R24, desc[UR36][R14.64] ;  /* 0x000000240e182981 */ /* 0x000ea2000c1e1520 */
[----:B------:R-:W-:Y:S01]  /*2590*/  IADD3 R20, P1, R8, R20, RZ ;  /* 0x0000001408147210 */ /* 0x000fe20007f3e0ff */
[----:B------:R-:W-:Y:S01]  /*25a0*/  BSSY B1, `(.L_x_32) ;  /* 0x0000011000017945 */ /* 0x000fe20003800000 */
[C---:B------:R-:W-:Y:S02]  /*25b0*/  SHF.L.U64.HI R13, R92.reuse, 0x1, R91 ;  /* 0x000000015c0d7819 */ /* 0x040fe4000001025b */
[----:B------:R-:W-:Y:S01]  /*25c0*/  ISETP.GT.AND P0, PT, R3, 0x8, P0 ;  /* 0x000000080300780c */ /* 0x000fe20000704270 */
[----:B0-----:R-:W-:Y:S01]  /*25d0*/  IMAD.X R21, R9, 0x1, R107, P1 ;  /* 0x0000000109157824 */ /* 0x001fe200008e066b */
[----:B------:R-:W-:Y:S01]  /*25e0*/  LEA R12, P1, R92, R10, 0x1 ;  /* 0x0000000a5c0c7211 */ /* 0x000fe200078208ff */
[----:B------:R-:W-:-:S04]  /*25f0*/  IMAD.WIDE.U32 R20, R99, R106, R20 ;  /* 0x0000006a63147225 */ /* 0x000fc800078e0014 */
[----:B------:R-:W-:Y:S01]  /*2600*/  IMAD.X R13, R13, 0x1, R11, P1 ;  /* 0x000000010d0d7824 */ /* 0x000fe200008e060b */
[----:B------:R-:W-:Y:S01]  /*2610*/  LEA R8, P3, R20, R110, 0x1 ;  /* 0x0000006e14087211 */ /* 0x000fe200078608ff */
[----:B------:R-:W-:-:S05]  /*2620*/  IMAD.IADD R9, R103, 0x1, R21 ;  /* 0x0000000167097824 */ /* 0x000fca00078e0215 */
[----:B------:R-:W-:Y:S01]  /*2630*/  LEA.HI.X R9, R20, R111, R9, 0x1, P3 ;  /* 0x0000006f14097211 */ /* 0x000fe200018f0c09 */
[----:B--2---:R-:W-:-:S04]  /*2640*/  IMAD.U32 R5, R24, 0x10000, RZ ;  /* 0x0001000018057824 */ /* 0x004fc800078e00ff */
[----:B------:R-:W-:-:S04]  /*2650*/  FMUL R5, R5, R88 ;  /* 0x0000005805057220 */ /* 0x000fc80000400000 */
[----:B------:R-:W-:-:S05]  /*2660*/  FFMA R5, R26, R19, R5 ;  /* 0x000000131a057223 */ /* 0x000fca0000000005 */
[----:B------:R-:W-:-:S05]  /*2670*/  F2FP.BF16.F32.PACK_AB R5, RZ, R5 ;  /* 0x00000005ff05723e */ /* 0x000fca00000010ff */
[----:B------:R0:W-:Y:S01]  /*2680*/  @P2 STG.E.U16 desc[UR36][R12.64], R5 ;  /* 0x000000050c002986 */ /* 0x0001e2000c101524 */
[----:B------:R-:W-:Y:S05]  /*2690*/  @!P0 BRA `(.L_x_33) ;  /* 0x0000000000048947 */ /* 0x000fea0003800000 */
[----:B------:R2:W5:Y:S02]  /*26a0*/  LDG.E.LTC128B.U16 R24, desc[UR36][R8.64+0x2] ;  /* 0x0000022408187981 */ /* 0x000564000c1e1520 */
.L_x_33:
[----:B------:R-:W-:Y:S05]  /*26b0*/  BSYNC B1 ;  /* 0x0000000000017941 */ /* 0x000fea0003800000 */
.L_x_32:
[----:B0----5:R-:W-:Y:S01]  /*26c0*/  IMAD.U32 R5, R24, 0x10000, RZ ;  /* 0x0001000018057824 */ /* 0x021fe200078e00ff */
[----:B------:R-:W-:Y:S01]  /*26d0*/  ISETP.GT.AND P1, PT, R4, 0x8, PT ;  /* 0x000000080400780c */ /* 0x000fe20003f24270 */
[----:B------:R-:W-:Y:S02]  /*26e0*/  BSSY B1, `(.L_x_34) ;  /* 0x0000008000017945 */ /* 0x000fe40003800000 */
[----:B------:R-:W-:Y:S01]  /*26f0*/  FMUL R14, R5, R88 ;  /* 0x00000058050e7220 */ /* 0x000fe20000400000 */
[----:B------:R-:W-:-:S03]  /*2700*/  ISETP.GT.AND P2, PT, R3, RZ, P1 ;  /* 0x000000ff0300720c */ /* 0x000fc60000f44270 */
[----:B------:R-:W-:-:S05]  /*2710*/  FFMA R14, R27, R19, R14 ;  /* 0x000000131b0e7223 */ /* 0x000fca000000000e */
[----:B------:R-:W-:-:S05]  /*2720*/  F2FP.BF16.F32.PACK_AB R14, RZ, R14 ;  /* 0x0000000eff0e723e */ /* 0x000fca00000010ff */
[----:B------:R0:W-:Y:S01]  /*2730*/  @P0 STG.E.U16 desc[UR36][R12.64+0x2], R14 ;  /* 0x0000020e0c000986 */ /* 0x0001e2000c101524 */
[----:B------:R-:W-:Y:S05]  /*2740*/  @!P2 BRA `(.L_x_35) ;  /* 0x000000000004a947 */ /* 0x000fea0003800000 */
[----:B------:R3:W5:Y:S02]  /*2750*/  LDG.E.LTC128B.U16 R24, desc[UR36][R6.64+0x10] ;  /* 0x0000102406187981 */ /* 0x000764000c1e1520 */
.L_x_35:
[----:B------:R-:W-:Y:S05]  /*2760*/  BSYNC B1 ;  /* 0x0000000000017941 */ /* 0x000fea0003800000 */
.L_x_34:
[----:B-----5:R-:W-:Y:S01]  /*2770*/  IMAD.U32 R5, R24, 0x10000, RZ ;  /* 0x0001000018057824 */ /* 0x020fe200078e00ff */
        /* <DEDUP_REMOVED lines=9> */
.L_x_37:
[----:B------:R-:W-:Y:S05]  /*2810*/  BSYNC B1 ;  /* 0x0000000000017941 */ /* 0x000fea0003800000 */
.L_x_36:
[----:B----45:R-:W-:Y:S01]  /*2820*/  IMAD.U32 R5, R24, 0x10000, RZ ;  /* 0x0001000018057824 */ /* 0x030fe200078e00ff */
[----:B------:R-:W-:Y:S01]  /*2830*/  ISETP.GT.AND P1, PT, R3, 0x8, P1 ;  /* 0x000000080300780c */ /* 0x000fe20000f24270 */
[----:B------:R-:W-:Y:S02]  /*2840*/  BSSY B1, `(.L_x_38) ;  /* 0x0000007000017945 */ /* 0x000fe40003800000 */
[----:B0-----:R-:W-:-:S04]  /*2850*/  FMUL R14, R5, R88 ;  /* 0x00000058050e7220 */ /* 0x001fc80000400000 */
[----:B------:R-:W-:-:S05]  /*2860*/  FFMA R14, R29, R19, R14 ;  /* 0x000000131d0e7223 */ /* 0x000fca000000000e */
[----:B------:R-:W-:-:S05]  /*2870*/  F2FP.BF16.F32.PACK_AB R14, RZ, R14 ;  /* 0x0000000eff0e723e */ /* 0x000fca00000010ff */
[----:B------:R0:W-:Y:S01]  /*2880*/  @P3 STG.E.U16 desc[UR36][R10.64+0x12], R14 ;  /* 0x0000120e0a003986 */ /* 0x0001e2000c101524 */
[----:B------:R-:W-:Y:S05]  /*2890*/  @!P1 BRA `(.L_x_39) ;  /* 0x0000000000049947 */ /* 0x000fea0003800000 */
[----:B------:R4:W5:Y:S02]  /*28a0*/  LDG.E.LTC128B.U16 R24, desc[UR36][R8.64+0x10] ;  /* 0x0000102408187981 */ /* 0x000964000c1e1520 */
.L_x_39:
[----:B------:R-:W-:Y:S05]  /*28b0*/  BSYNC B1 ;  /* 0x0000000000017941 */ /* 0x000fea0003800000 */
.L_x_38:
[----:B-----5:R-:W-:Y:S01]  /*28c0*/  IMAD.U32 R5, R24, 0x10000, RZ ;  /* 0x0001000018057824 */ /* 0x020fe200078e00ff */
[----:B------:R-:W-:Y:S01]  /*28d0*/  ISETP.GT.AND P0, PT, R3, 0x8, P0 ;  /* 0x000000080300780c */ /* 0x000fe20000704270 */
[----:B------:R-:W-:Y:S02]  /*28e0*/  BSSY B1, `(.L_x_40) ;  /* 0x0000007000017945 */ /* 0x000fe40003800000 */
[----:B------:R-:W-:-:S04]  /*28f0*/  FMUL R5, R5, R88 ;  /* 0x0000005805057220 */ /* 0x000fc80000400000 */
[----:B------:R-:W-:-:S05]  /*2900*/  FFMA R5, R30, R19, R5 ;  /* 0x000000131e057223 */ /* 0x000fca0000000005 */
[----:B------:R-:W-:-:S05]  /*2910*/  F2FP.BF16.F32.PACK_AB R5, RZ, R5 ;  /* 0x00000005ff05723e */ /* 0x000fca00000010ff */
[----:B------:R0:W-:Y:S01]  /*2920*/  @P1 STG.E.U16 desc[UR36][R12.64+0x10], R5 ;  /* 0x000010050c001986 */ /* 0x0001e2000c101524 */
[----:B------:R-:W-:Y:S05]  /*2930*/  @!P0 BRA `(.L_x_41) ;  /* 0x0000000000048947 */ /* 0x000fea0003800000 */
[----:B------:R0:W5:Y:S02]  /*2940*/  LDG.E.LTC128B.U16 R24, desc[UR36][R8.64+0x12] ;  /* 0x0000122408187981 */ /* 0x000164000c1e1520 */
.L_x_41:
[----:B------:R-:W-:Y:S05]  /*2950*/  BSYNC B1 ;  /* 0x0000000000017941 */ /* 0x000fea0003800000 */
.L_x_40:
        /* <DEDUP_REMOVED lines=10> */
.L_x_43:
[----:B------:R-:W-:Y:S05]  /*2a00*/  BSYNC B1 ;  /* 0x0000000000017941 */ /* 0x000fea0003800000 */
.L_x_42:
        /* <DEDUP_REMOVED lines=10> */
.L_x_45:
[----:B------:R-:W-:Y:S05]  /*2ab0*/  BSYNC B1 ;  /* 0x0000000000017941 */ /* 0x000fea0003800000 */
.L_x_44:
[----:B0----5:R-:W-:Y:S01]  /*2ac0*/  IMAD.U32 R5, R24, 0x10000, RZ ;  /* 0x0001000018057824 */ /* 0x021fe200078e00ff */
        /* <DEDUP_REMOVED lines=8> */
.L_x_47:
[----:B------:R-:W-:Y:S05]  /*2b50*/  BSYNC B1 ;  /* 0x0000000000017941 */ /* 0x000fea0003800000 */
.L_x_46:
        /* <DEDUP_REMOVED lines=9> */
.L_x_49:
[----:B------:R-:W-:Y:S05]  /*2bf0*/  BSYNC B1 ;  /* 0x0000000000017941 */ /* 0x000fea0003800000 */
.L_x_48:
        /* <DEDUP_REMOVED lines=10> */
.L_x_51:
[----:B------:R-:W-:Y:S05]  /*2ca0*/  BSYNC B1 ;  /* 0x0000000000017941 */ /* 0x000fea0003800000 */
.L_x_50:
        /* <DEDUP_REMOVED lines=10> */
.L_x_53:
[----:B------:R-:W-:Y:S05]  /*2d50*/  BSYNC B1 ;  /* 0x0000000000017941 */ /* 0x000fea0003800000 */
.L_x_52:
        /* <DEDUP_REMOVED lines=9> */
.L_x_55:
[----:B------:R-:W-:Y:S05]  /*2df0*/  BSYNC B1 ;  /* 0x0000000000017941 */ /* 0x000fea0003800000 */
.L_x_54:
        /* <DEDUP_REMOVED lines=9> */
.L_x_57:
[----:B------:R-:W-:Y:S05]  /*2e90*/  BSYNC B1 ;  /* 0x0000000000017941 */ /* 0x000fea0003800000 */
.L_x_56:
        /* <DEDUP_REMOVED lines=10> */
.L_x_59:
[----:B------:R-:W-:Y:S05]  /*2f40*/  BSYNC B1 ;  /* 0x0000000000017941 */ /* 0x000fea0003800000 */
.L_x_58:
        /* <DEDUP_REMOVED lines=10> */
.L_x_61:
[----:B------:R-:W-:Y:S05]  /*2ff0*/  BSYNC B1 ;  /* 0x0000000000017941 */ /* 0x000fea0003800000 */
.L_x_60:
        /* <DEDUP_REMOVED lines=9> */
.L_x_63:
[----:B------:R-:W-:Y:S05]  /*3090*/  BSYNC B1 ;  /* 0x0000000000017941 */ /* 0x000fea0003800000 */
.L_x_62:
        /* <DEDUP_REMOVED lines=9> */
.L_x_65:
[----:B------:R-:W-:Y:S05]  /*3130*/  BSYNC B1 ;  /* 0x0000000000017941 */ /* 0x000fea0003800000 */
.L_x_64:
        /* <DEDUP_REMOVED lines=10> */
.L_x_67:
[----:B------:R-:W-:Y:S05]  /*31e0*/  BSYNC B1 ;  /* 0x0000000000017941 */ /* 0x000fea0003800000 */
.L_x_66:
        /* <DEDUP_REMOVED lines=10> */
.L_x_69:
[----:B------:R-:W-:Y:S05]  /*3290*/  BSYNC B1 ;  /* 0x0000000000017941 */ /* 0x000fea0003800000 */
.L_x_68:
        /* <DEDUP_REMOVED lines=9> */
.L_x_71:
[----:B------:R-:W-:Y:S05]  /*3330*/  BSYNC B1 ;  /* 0x0000000000017941 */ /* 0x000fea0003800000 */
.L_x_70:
        /* <DEDUP_REMOVED lines=9> */
.L_x_73:
[----:B------:R-:W-:Y:S05]  /*33d0*/  BSYNC B1 ;  /* 0x0000000000017941 */ /* 0x000fea0003800000 */
.L_x_72:
        /* <DEDUP_REMOVED lines=10> */
.L_x_75:
[----:B------:R-:W-:Y:S05]  /*3480*/  BSYNC B1 ;  /* 0x0000000000017941 */ /* 0x000fea0003800000 */
.L_x_74:
        /* <DEDUP_REMOVED lines=10> */
.L_x_77:
[----:B------:R-:W-:Y:S05]  /*3530*/  BSYNC B1 ;  /* 0x0000000000017941 */ /* 0x000fea0003800000 */
.L_x_76:
        /* <DEDUP_REMOVED lines=9> */
.L_x_79:
[----:B------:R-:W-:Y:S05]  /*35d0*/  BSYNC B1 ;  /* 0x0000000000017941 */ /* 0x000fea0003800000 */
.L_x_78:
        /* <DEDUP_REMOVED lines=9> */
.L_x_81:
[----:B------:R-:W-:Y:S05]  /*3670*/  BSYNC B1 ;  /* 0x0000000000017941 */ /* 0x000fea0003800000 */
.L_x_80:
        /* <DEDUP_REMOVED lines=10> */
.L_x_83:
[----:B------:R-:W-:Y:S05]  /*3720*/  BSYNC B1 ;  /* 0x0000000000017941 */ /* 0x000fea0003800000 */
.L_x_82:
        /* <DEDUP_REMOVED lines=10> */
.L_x_85:
[----:B------:R-:W-:Y:S05]  /*37d0*/  BSYNC B1 ;  /* 0x0000000000017941 */ /* 0x000fea0003800000 */
.L_x_84:
        /* <DEDUP_REMOVED lines=9> */
.L_x_87:
[----:B------:R-:W-:Y:S05]  /*3870*/  BSYNC B1 ;  /* 0x0000000000017941 */ /* 0x000fea0003800000 */
.L_x_86:
        /* <DEDUP_REMOVED lines=9> */
.L_x_89:
[----:B------:R-:W-:Y:S05]  /*3910*/  BSYNC B1 ;  /* 0x0000000000017941 */ /* 0x000fea0003800000 */
.L_x_88:
        /* <DEDUP_REMOVED lines=10> */
.L_x_91:
[----:B------:R-:W-:Y:S05]  /*39c0*/  BSYNC B1 ;  /* 0x0000000000017941 */ /* 0x000fea0003800000 */
.L_x_90:
        /* <DEDUP_REMOVED lines=10> */
.L_x_93:
[----:B------:R-:W-:Y:S05]  /*3a70*/  BSYNC B1 ;  /* 0x0000000000017941 */ /* 0x000fea0003800000 */
.L_x_92:
        /* <DEDUP_REMOVED lines=9> */
.L_x_95:
[----:B------:R-:W-:Y:S05]  /*3b10*/  BSYNC B1 ;  /* 0x0000000000017941 */ /* 0x000fea0003800000 */
.L_x_94:
        /* <DEDUP_REMOVED lines=9> */
.L_x_97:
[----:B------:R-:W-:Y:S05]  /*3bb0*/  BSYNC B1 ;  /* 0x0000000000017941 */ /* 0x000fea0003800000 */
.L_x_96:
        /* <DEDUP_REMOVED lines=10> */
.L_x_99:
[----:B------:R-:W-:Y:S05]  /*3c60*/  BSYNC B1 ;  /* 0x0000000000017941 */ /* 0x000fea0003800000 */
.L_x_98:
        /* <DEDUP_REMOVED lines=10> */
.L_x_101:
[----:B------:R-:W-:Y:S05]  /*3d10*/  BSYNC B1 ;  /* 0x0000000000017941 */ /* 0x000fea0003800000 */
.L_x_100:
        /* <DEDUP_REMOVED lines=9> */
.L_x_103:
[----:B------:R-:W-:Y:S05]  /*3db0*/  BSYNC B1 ;  /* 0x0000000000017941 */ /* 0x000fea0003800000 */
.L_x_102:
        /* <DEDUP_REMOVED lines=9> */
.L_x_105:
[----:B------:R-:W-:Y:S05]  /*3e50*/  BSYNC B1 ;  /* 0x0000000000017941 */ /* 0x000fea0003800000 */
.L_x_104:
        /* <DEDUP_REMOVED lines=10> */
.L_x_107:
[----:B------:R-:W-:Y:S05]  /*3f00*/  BSYNC B1 ;  /* 0x0000000000017941 */ /* 0x000fea0003800000 */
.L_x_106:
        /* <DEDUP_REMOVED lines=10> */
.L_x_109:
[----:B------:R-:W-:Y:S05]  /*3fb0*/  BSYNC B1 ;  /* 0x0000000000017941 */ /* 0x000fea0003800000 */
.L_x_108:
        /* <DEDUP_REMOVED lines=9> */
.L_x_111:
[----:B------:R-:W-:Y:S05]  /*4050*/  BSYNC B1 ;  /* 0x0000000000017941 */ /* 0x000fea0003800000 */
.L_x_110:
        /* <DEDUP_REMOVED lines=9> */
.L_x_113:
[----:B------:R-:W-:Y:S05]  /*40f0*/  BSYNC B1 ;  /* 0x0000000000017941 */ /* 0x000fea0003800000 */
.L_x_112:
        /* <DEDUP_REMOVED lines=10> */
.L_x_115:
[----:B------:R-:W-:Y:S05]  /*41a0*/  BSYNC B1 ;  /* 0x0000000000017941 */ /* 0x000fea0003800000 */
.L_x_114:
        /* <DEDUP_REMOVED lines=10> */
.L_x_117:
[----:B------:R-:W-:Y:S05]  /*4250*/  BSYNC B1 ;  /* 0x0000000000017941 */ /* 0x000fea0003800000 */
.L_x_116:
        /* <DEDUP_REMOVED lines=9> */
.L_x_119:
[----:B------:R-:W-:Y:S05]  /*42f0*/  BSYNC B1 ;  /* 0x0000000000017941 */ /* 0x000fea0003800000 */
.L_x_118:
        /* <DEDUP_REMOVED lines=9> */
.L_x_121:
[----:B------:R-:W-:Y:S05]  /*4390*/  BSYNC B1 ;  /* 0x0000000000017941 */ /* 0x000fea0003800000 */
.L_x_120:
        /* <DEDUP_REMOVED lines=10> */
.L_x_123:
[----:B------:R-:W-:Y:S05]  /*4440*/  BSYNC B1 ;  /* 0x0000000000017941 */ /* 0x000fea0003800000 */
.L_x_122:
        /* <DEDUP_REMOVED lines=10> */
.L_x_125:
[----:B------:R-:W-:Y:S05]  /*44f0*/  BSYNC B1 ;  /* 0x0000000000017941 */ /* 0x000fea0003800000 */
.L_x_124:
        /* <DEDUP_REMOVED lines=9> */
.L_x_127:
[----:B------:R-:W-:Y:S05]  /*4590*/  BSYNC B1 ;  /* 0x0000000000017941 */ /* 0x000fea0003800000 */
.L_x_126:
        /* <DEDUP_REMOVED lines=9> */
.L_x_129:
[----:B------:R-:W-:Y:S05]  /*4630*/  BSYNC B1 ;  /* 0x0000000000017941 */ /* 0x000fea0003800000 */
.L_x_128:
        /* <DEDUP_REMOVED lines=10> */
.L_x_131:
[----:B------:R-:W-:Y:S05]  /*46e0*/  BSYNC B1 ;  /* 0x0000000000017941 */ /* 0x000fea0003800000 */
.L_x_130:
        /* <DEDUP_REMOVED lines=10> */
.L_x_133:
[----:B------:R-:W-:Y:S05]  /*4790*/  BSYNC B1 ;  /* 0x0000000000017941 */ /* 0x000fea0003800000 */
.L_x_132:
        /* <DEDUP_REMOVED lines=9> */
.L_x_135:
[----:B------:R-:W-:Y:S05]  /*4830*/  BSYNC B1 ;  /* 0x0000000000017941 */ /* 0x000fea0003800000 */
.L_x_134:
        /* <DEDUP_REMOVED lines=9> */
.L_x_137:
[----:B------:R-:W-:Y:S05]  /*48d0*/  BSYNC B1 ;  /* 0x0000000000017941 */ /* 0x000fea0003800000 */
.L_x_136:
        /* <DEDUP_REMOVED lines=10> */
.L_x_139:
[----:B------:R-:W-:Y:S05]  /*4980*/  BSYNC B1 ;  /* 0x0000000000017941 */ /* 0x000fea0003800000 */
.L_x_138:
        /* <DEDUP_REMOVED lines=10> */
.L_x_141:
[----:B------:R-:W-:Y:S05]  /*4a30*/  BSYNC B1 ;  /* 0x0000000000017941 */ /* 0x000fea0003800000 */
.L_x_140:
        /* <DEDUP_REMOVED lines=9> */
.L_x_143:
[----:B------:R-:W-:Y:S05]  /*4ad0*/  BSYNC B1 ;  /* 0x0000000000017941 */ /* 0x000fea0003800000 */
.L_x_142:
        /* <DEDUP_REMOVED lines=9> */
.L_x_145:
[----:B------:R-:W-:Y:S05]  /*4b70*/  BSYNC B1 ;  /* 0x0000000000017941 */ /* 0x000fea0003800000 */
.L_x_144:
        /* <DEDUP_REMOVED lines=10> */
.L_x_147:
[----:B------:R-:W-:Y:S05]  /*4c20*/  BSYNC B1 ;  /* 0x0000000000017941 */ /* 0x000fea0003800000 */
.L_x_146:
[----:B-----5:R-:W-:Y:S01]  /*4c30*/  IMAD.U32 R5, R24, 0x10000, RZ ;  /* 0x0001000018057824 */ /* 0x020fe200078e00ff */
[----:B------:R-:W-:Y:S01]  /*4c40*/  ISETP.GT.AND P0, PT, R4, 0x79, PT ;  /* 0x000000790400780c */ /* 0x000fe20003f04270 */
[----:B------:R-:W-:Y:S01]  /*4c50*/  @P2 IMAD.MOV.U32 R4, RZ, RZ, R10 ;  /* 0x000000ffff042224 */ /* 0x000fe200078e000a */
[----:B------:R-:W-:Y:S01]  /*4c60*/  BSSY B1, `(.L_x_148) ;  /* 0x000000a000017945 */ /* 0x000fe20003800000 */
[----:B------:R-:W-:Y:S01]  /*4c70*/  FMUL R5, R5, R88 ;  /* 0x0000005805057220 */ /* 0x000fe20000400000 */
[----:B------:R-:W-:-:S03]  /*4c80*/  ISETP.GT.AND P3, PT, R3, RZ, P0 ;  /* 0x000000ff0300720c */ /* 0x000fc60000764270 */
[----:B------:R-:W-:-:S05]  /*4c90*/  FFMA R5, R84, R19, R5 ;  /* 0x0000001354057223 */ /* 0x000fca0000000005 */
[----:B------:R-:W-:-:S04]  /*4ca0*/  F2FP.BF16.F32.PACK_AB R5, RZ, R5 ;  /* 0x00000005ff05723e */ /* 0x000fc800000010ff */
[----:B0-----:R-:W-:Y:S01]  /*4cb0*/  PRMT R14, R5, 0x7610, R14 ;  /* 0x00007610050e7816 */ /* 0x001fe2000000000e */
[----:B------:R-:W-:-:S05]  /*4cc0*/  @P2 IMAD.MOV.U32 R5, RZ, RZ, R11 ;  /* 0x000000ffff052224 */ /* 0x000fca00078e000b */
[----:B------:R0:W-:Y:S01]  /*4cd0*/  @P2 STG.E.U16 desc[UR36][R4.64+0xf0], R14 ;  /* 0x0000f00e04002986 */ /* 0x0001e2000c101524 */
[----:B------:R-:W-:Y:S05]  /*4ce0*/  @!P3 BRA `(.L_x_149) ;  /* 0x000000000004b947 */ /* 0x000fea0003800000 */
[----:B------:R0:W5:Y:S02]  /*4cf0*/  LDG.E.LTC128B.U16 R24, desc[UR36][R6.64+0xf2] ;  /* 0x0000f22406187981 */ /* 0x000164000c1e1520 */
.L_x_149:
[----:B------:R-:W-:Y:S05]  /*4d00*/  BSYNC B1 ;  /* 0x0000000000017941 */ /* 0x000fea0003800000 */
.L_x_148:
        /* <DEDUP_REMOVED lines=9> */
.L_x_151:
[----:B------:R-:W-:Y:S05]  /*4da0*/  BSYNC B1 ;  /* 0x0000000000017941 */ /* 0x000fea0003800000 */
.L_x_150:
[----:B-----5:R-:W-:Y:S01]  /*4db0*/  IMAD.U32 R5, R24, 0x10000, RZ ;  /* 0x0001000018057824 */ /* 0x020fe200078e00ff */
[----:B------:R-:W-:Y:S01]  /*4dc0*/  ISETP.GT.AND P0, PT, R3, 0x8, P0 ;  /* 0x000000080300780c */ /* 0x000fe20000704270 */
[----:B0-----:R-:W-:Y:S01]  /*4dd0*/  @P1 IMAD.MOV.U32 R4, RZ, RZ, R12 ;  /* 0x000000ffff041224 */ /* 0x001fe200078e000c */
[----:B------:R-:W-:Y:S01]  /*4de0*/  BSSY B1, `(.L_x_152) ;  /* 0x0000009000017945 */ /* 0x000fe20003800000 */
[----:B------:R-:W-:-:S04]  /*4df0*/  FMUL R5, R5, R88 ;  /* 0x0000005805057220 */ /* 0x000fc80000400000 */
[----:B------:R-:W-:-:S05]  /*4e00*/  FFMA R5, R86, R19, R5 ;  /* 0x0000001356057223 */ /* 0x000fca0000000005 */
[----:B------:R-:W-:-:S04]  /*4e10*/  F2FP.BF16.F32.PACK_AB R5, RZ, R5 ;  /* 0x00000005ff05723e */ /* 0x000fc800000010ff */
[----:B-1-3--:R-:W-:Y:S01]  /*4e20*/  PRMT R6, R5, 0x7610, R6 ;  /* 0x0000761005067816 */ /* 0x00afe20000000006 */
[----:B------:R-:W-:-:S05]  /*4e30*/  @P1 IMAD.MOV.U32 R5, RZ, RZ, R13 ;  /* 0x000000ffff051224 */ /* 0x000fca00078e000d */
[----:B------:R0:W-:Y:S01]  /*4e40*/  @P1 STG.E.U16 desc[UR36][R4.64+0xf0], R6 ;  /* 0x0000f00604001986 */ /* 0x0001e2000c101524 */
[----:B------:R-:W-:Y:S05]  /*4e50*/  @!P0 BRA `(.L_x_153) ;  /* 0x0000000000048947 */ /* 0x000fea0003800000 */
[----:B------:R1:W5:Y:S02]  /*4e60*/  LDG.E.LTC128B.U16 R24, desc[UR36][R8.64+0xf2] ;  /* 0x0000f22408187981 */ /* 0x000364000c1e1520 */
.L_x_153:
[----:B------:R-:W-:Y:S05]  /*4e70*/  BSYNC B1 ;  /* 0x0000000000017941 */ /* 0x000fea0003800000 */
.L_x_152:
[----:B------:R-:W-:Y:S05]  /*4e80*/  @!P0 BRA `(.L_x_154) ;  /* 0x0000001000e88947 */ /* 0x000fea0003800000 */
[----:B-----5:R-:W-:-:S04]  /*4e90*/  IMAD.U32 R3, R24, 0x10000, RZ ;  /* 0x0001000018037824 */ /* 0x020fc800078e00ff */
[----:B0-----:R-:W-:-:S04]  /*4ea0*/  FMUL R4, R3, R88 ;  /* 0x0000005803047220 */ /* 0x001fc80000400000 */
[----:B------:R-:W-:-:S05]  /*4eb0*/  FFMA R4, R87, R19, R4 ;  /* 0x0000001357047223 */ /* 0x000fca0000000004 */
[----:B------:R-:W-:-:S05]  /*4ec0*/  F2FP.BF16.F32.PACK_AB R4, RZ, R4 ;  /* 0x00000004ff04723e */ /* 0x000fca00000010ff */
[----:B------:R3:W-:Y:S01]  /*4ed0*/  STG.E.U16 desc[UR36][R12.64+0xf2], R4 ;  /* 0x0000f2040c007986 */ /* 0x0007e2000c101524 */
[----:B------:R-:W-:Y:S05]  /*4ee0*/  BRA `(.L_x_154) ;  /* 0x0000001000d07947 */ /* 0x000fea0003800000 */
.L_x_29:
[----:B------:R-:W-:Y:S01]  /*4ef0*/  ISETP.GT.AND P3, PT, R4, 0x1, PT ;  /* 0x000000010400780c */ /* 0x000fe20003f64270 */
[----:B------:R-:W-:Y:S01]  /*4f00*/  ULDC.64 UR4, c[0x0][0x5c0] ;  /* 0x0001700000047ab9 */ /* 0x000fe20000000a00 */
[-C--:B------:R-:W-:Y:S01]  /*4f10*/  FMUL R24, R24, R19.reuse ;  /* 0x0000001318187220 */ /* 0x080fe20000400000 */
[----:B------:R-:W-:Y:S01]  /*4f20*/  LEA R6, P4, R102, UR4, 0x1 ;  /* 0x0000000466067c11 */ /* 0x000fe2000f8808ff */
[-C--:B------:R-:W-:Y:S01]  /*4f30*/  FMUL R25, R25, R19.reuse ;  /* 0x0000001319197220 */ /* 0x080fe20000400000 */
[----:B------:R-:W-:Y:S01]  /*4f40*/  ISETP.GT.AND P0, PT, R3, RZ, P3 ;  /* 0x000000ff0300720c */ /* 0x000fe20001f04270 */
[-C--:B------:R-:W-:Y:S01]  /*4f50*/  FMUL R26, R26, R19.reuse ;  /* 0x000000131a1a7220 */ /* 0x080fe20000400000 */
[----:B------:R-:W-:Y:S01]  /*4f60*/  F2FP.BF16.F32.PACK_AB R24, RZ, R24 ;  /* 0x00000018ff18723e */ /* 0x000fe200000010ff */
[-C--:B------:R-:W-:Y:S01]  /*4f70*/  FMUL R27, R27, R19.reuse ;  /* 0x000000131b1b7220 */ /* 0x080fe20000400000 */
[----:B------:R-:W-:Y:S01]  /*4f80*/  LEA.HI.X R7, R102, UR5, R113, 0x1, P4 ;  /* 0x0000000566077c11 */ /* 0x000fe2000a0f0c71 */
[----:B------:R-:W-:Y:S01]  /*4f90*/  FMUL R28, R28, R19 ;  /* 0x000000131c1c7220 */ /* 0x000fe20000400000 */
[----:B------:R-:W-:Y:S01]  /*4fa0*/  F2FP.BF16.F32.PACK_AB R25, RZ, R25 ;  /* 0x00000019ff19723e */ /* 0x000fe200000010ff */
[-C--:B------:R-:W-:Y:S01]  /*4fb0*/  FMUL R29, R29, R19.reuse ;  /* 0x000000131d1d7220 */ /* 0x080fe20000400000 */
[----:B------:R-:W-:Y:S01]  /*4fc0*/  ISETP.GT.AND P2, PT, R3, 0x8, P2 ;  /* 0x000000080300780c */ /* 0x000fe20001744270 */
[----:B------:R-:W-:Y:S01]  /*4fd0*/  @P1 STG.E.U16 desc[UR36][R6.64], R24 ;  /* 0x0000001806001986 */ /* 0x000fe2000c101524 */
[----:B------:R-:W-:Y:S01]  /*4fe0*/  ISETP.GT.AND P1, PT, R4, 0x8, PT ;  /* 0x000000080400780c */ /* 0x000fe20003f24270 */
[-C--:B------:R-:W-:Y:S01]  /*4ff0*/  FMUL R30, R30, R19.reuse ;  /* 0x000000131e1e7220 */ /* 0x080fe20000400000 */
[C---:B------:R-:W-:Y:S01]  /*5000*/  SHF.L.U64.HI R5, R92.reuse, 0x1, R91 ;  /* 0x000000015c057819 */ /* 0x040fe2000001025b */
[----:B------:R-:W-:Y:S01]  /*5010*/  @P0 STG.E.U16 desc[UR36][R6.64+0x2], R25 ;  /* 0x0000021906000986 */ /* 0x000fe2000c101524 */
[----:B------:R-:W-:Y:S01]  /*5020*/  LEA R8, P5, R92, R6, 0x1 ;  /* 0x000000065c087211 */ /* 0x000fe200078a08ff */
[-C--:B------:R-:W-:Y:S01]  /*5030*/  FMUL R31, R31, R19.reuse ;  /* 0x000000131f1f7220 */ /* 0x080fe20000400000 */
[----:B------:R-:W-:Y:S01]  /*5040*/  ISETP.GT.AND P3, PT, R3, 0x8, P3 ;  /* 0x000000080300780c */ /* 0x000fe20001f64270 */
[-C--:B------:R-:W-:Y:S01]  /*5050*/  FMUL R32, R32, R19.reuse ;  /* 0x0000001320207220 */ /* 0x080fe20000400000 */
[----:B------:R-:W-:Y:S01]  /*5060*/  ISETP.GT.AND P0, PT, R4, 0x9, PT ;  /* 0x000000090400780c */ /* 0x000fe20003f04270 */
[----:B------:R-:W-:Y:S01]  /*5070*/  IMAD.X R9, R5, 0x1, R7, P5 ;  /* 0x0000000105097824 */ /* 0x000fe200028e0607 */
[----:B------:R-:W-:Y:S01]  /*5080*/  ISETP.GT.AND P4, PT, R3, RZ, P1 ;  /* 0x000000ff0300720c */ /* 0x000fe20000f84270 */
[-C--:B------:R-:W-:Y:S01]  /*5090*/  FMUL R33, R33, R19.reuse ;  /* 0x0000001321217220 */ /* 0x080fe20000400000 */
[----:B------:R-:W-:Y:S01]  /*50a0*/  F2FP.BF16.F32.PACK_AB R26, RZ, R26 ;  /* 0x0000001aff1a723e */ /* 0x000fe200000010ff */
[-C--:B------:R-:W-:Y:S01]  /*50b0*/  FMUL R34, R34, R19.reuse ;  /* 0x0000001322227220 */ /* 0x080fe20000400000 */
[----:B------:R-:W-:Y:S01]  /*50c0*/  ISETP.GT.AND P5, PT, R3, RZ, P0 ;  /* 0x000000ff0300720c */ /* 0x000fe200007a4270 */
[----:B------:R-:W-:Y:S01]  /*50d0*/  FMUL R35, R35, R19 ;  /* 0x0000001323237220 */ /* 0x000fe20000400000 */
[----:B------:R-:W-:Y:S01]  /*50e0*/  F2FP.BF16.F32.PACK_AB R27, RZ, R27 ;  /* 0x0000001bff1b723e */ /* 0x000fe200000010ff */
[----:B------:R-:W-:Y:S01]  /*50f0*/  @P2 STG.E.U16 desc[UR36][R8.64], R26 ;  /* 0x0000001a08002986 */ /* 0x000fe2000c101524 */
[----:B------:R-:W-:Y:S01]  /*5100*/  F2FP.BF16.F32.PACK_AB R28, RZ, R28 ;  /* 0x0000001cff1c723e */ /* 0x000fe200000010ff */
[-C--:B------:R-:W-:Y:S01]  /*5110*/  FMUL R36, R36, R19.reuse ;  /* 0x0000001324247220 */ /* 0x080fe20000400000 */
[----:B------:R-:W-:Y:S01]  /*5120*/  ISETP.GT.AND P2, PT, R3, 0x8, P1 ;  /* 0x000000080300780c */ /* 0x000fe20000f44270 */
[----:B------:R-:W-:Y:S01]  /*5130*/  @P3 STG.E.U16 desc[UR36][R8.64+0x2], R27 ;  /* 0x0000021b08003986 */ /* 0x000fe2000c101524 */
[----:B------:R-:W-:Y:S01]  /*5140*/  ISETP.GT.AND P1, PT, R4, 0x10, PT ;  /* 0x000000100400780c */ /* 0x000fe20003f24270 */
[----:B------:R-:W-:Y:S01]  /*5150*/  FMUL R37, R37, R19 ;  /* 0x0000001325257220 */ /* 0x000fe20000400000 */
[----:B------:R-:W-:Y:S01]  /*5160*/  F2FP.BF16.F32.PACK_AB R29, RZ, R29 ;  /* 0x0000001dff1d723e */ /* 0x000fe200000010ff */
[----:B------:R-:W-:Y:S01]  /*5170*/  @P4 STG.E.U16 desc[UR36][R6.64+0x10], R28 ;  /* 0x0000101c06004986 */ /* 0x000fe2000c101524 */
[C---:B------:R-:W-:Y:S01]  /*5180*/  ISETP.GT.AND P3, PT, R3.reuse, 0x8, P0 ;  /* 0x000000080300780c */ /* 0x040fe20000764270 */
[-C--:B------:R-:W-:Y:S01]  /*5190*/  FMUL R38, R38, R19.reuse ;  /* 0x0000001326267220 */ /* 0x080fe20000400000 */
[----:B------:R-:W-:Y:S01]  /*51a0*/  ISETP.GT.AND P0, PT, R4, 0x11, PT ;  /* 0x000000110400780c */ /* 0x000fe20003f04270 */
[----:B------:R-:W-:Y:S01]  /*51b0*/  @P5 STG.E.U16 desc[UR36][R6.64+0x12], R29 ;  /* 0x0000121d06005986 */ /* 0x000fe2000c101524 */
        /* <DEDUP_REMOVED lines=161> */
[----:B------:R-:W-:Y:S01]  /*5bd0*/  FMUL R87, R87, R19 ;  /* 0x0000001357577220 */ /* 0x000fe20000400000 */
[----:B------:R-:W-:-:S02]  /*5be0*/  F2FP.BF16.F32.PACK_AB R62, RZ, R62 ;  /* 0x0000003eff3e723e */ /* 0x000fc400000010ff */
[C---:B------:R-:W-:Y:S02]  /*5bf0*/  ISETP.GT.AND P5, PT, R3.reuse, RZ, P0 ;  /* 0x000000ff0300720c */ /* 0x040fe400007a4270 */
[----:B------:R-:W-:Y:S01]  /*5c00*/  F2FP.BF16.F32.PACK_AB R63, RZ, R63 ;  /* 0x0000003fff3f723e */ /* 0x000fe200000010ff */
[----:B------:R-:W-:Y:S01]  /*5c10*/  @P2 STG.E.U16 desc[UR36][R8.64+0x90], R62 ;  /* 0x0000903e08002986 */ /* 0x000fe2000c101524 */
[----:B------:R-:W-:Y:S02]  /*5c20*/  F2FP.BF16.F32.PACK_AB R64, RZ, R64 ;  /* 0x00000040ff40723e */ /* 0x000fe400000010ff */
[C---:B------:R-:W-:Y:S01]  /*5c30*/  ISETP.GT.AND P2, PT, R3.reuse, 0x8, P1 ;  /* 0x000000080300780c */ /* 0x040fe20000f44270 */
[----:B------:R-:W-:Y:S01]  /*5c40*/  @P3 STG.E.U16 desc[UR36][R8.64+0x92], R63 ;  /* 0x0000923f08003986 */ /* 0x000fe2000c101524 */
[----:B------:R-:W-:Y:S02]  /*5c50*/  ISETP.GT.AND P1, PT, R4, 0x58, PT ;  /* 0x000000580400780c */ /* 0x000fe40003f24270 */
[----:B------:R-:W-:Y:S01]  /*5c60*/  F2FP.BF16.F32.PACK_AB R65, RZ, R65 ;  /* 0x00000041ff41723e */ /* 0x000fe200000010ff */
[----:B------:R-:W-:Y:S01]  /*5c70*/  @P4 STG.E.U16 desc[UR36][R6.64+0xa0], R64 ;  /* 0x0000a04006004986 */ /* 0x000fe2000c101524 */
[----:B------:R-:W-:-:S02]  /*5c80*/  ISETP.GT.AND P3, PT, R3, 0x8, P0 ;  /* 0x000000080300780c */ /* 0x000fc40000764270 */
[----:B------:R-:W-:Y:S01]  /*5c90*/  ISETP.GT.AND P0, PT, R4, 0x59, PT ;  /* 0x000000590400780c */ /* 0x000fe20003f04270 */
[----:B------:R-:W-:Y:S01]  /*5ca0*/  @P5 STG.E.U16 desc[UR36][R6.64+0xa2], R65 ;  /* 0x0000a24106005986 */ /* 0x000fe2000c101524 */
[C---:B------:R-:W-:Y:S02]  /*5cb0*/  ISETP.GT.AND P4, PT, R3.reuse, RZ, P1 ;  /* 0x000000ff0300720c */ /* 0x040fe40000f84270 */
[----:B------:R-:W-:Y:S02]  /*5cc0*/  F2FP.BF16.F32.PACK_AB R66, RZ, R66 ;  /* 0x00000042ff42723e */ /* 0x000fe400000010ff */
[----:B------:R-:W-:Y:S02]  /*5cd0*/  ISETP.GT.AND P5, PT, R3, RZ, P0 ;  /* 0x000000ff0300720c */ /* 0x000fe400007a4270 */
[----:B------:R-:W-:Y:S01]  /*5ce0*/  F2FP.BF16.F32.PACK_AB R67, RZ, R67 ;  /* 0x00000043ff43723e */ /* 0x000fe200000010ff */
[----:B------:R-:W-:Y:S01]  /*5cf0*/  @P2 STG.E.U16 desc[UR36][R8.64+0xa0], R66 ;  /* 0x0000a04208002986 */ /* 0x000fe2000c101524 */
[----:B------:R-:W-:-:S02]  /*5d00*/  F2FP.BF16.F32.PACK_AB R68, RZ, R68 ;  /* 0x00000044ff44723e */ /* 0x000fc400000010ff */
[C---:B------:R-:W-:Y:S01]  /*5d10*/  ISETP.GT.AND P2, PT, R3.reuse, 0x8, P1 ;  /* 0x000000080300780c */ /* 0x040fe20000f44270 */
[----:B------:R-:W-:Y:S01]  /*5d20*/  @P3 STG.E.U16 desc[UR36][R8.64+0xa2], R67 ;  /* 0x0000a24308003986 */ /* 0x000fe2000c101524 */
[C---:B------:R-:W-:Y:S02]  /*5d30*/  ISETP.GT.AND P1, PT, R4.reuse, 0x60, PT ;  /* 0x000000600400780c */ /* 0x040fe40003f24270 */
[----:B------:R-:W-:Y:S01]  /*5d40*/  F2FP.BF16.F32.PACK_AB R69, RZ, R69 ;  /* 0x00000045ff45723e */ /* 0x000fe200000010ff */
[----:B------:R-:W-:Y:S01]  /*5d50*/  @P4 STG.E.U16 desc[UR36][R6.64+0xb0], R68 ;  /* 0x0000b04406004986 */ /* 0x000fe2000c101524 */
[C---:B------:R-:W-:Y:S02]  /*5d60*/  ISETP.GT.AND P3, PT, R3.reuse, 0x8, P0 ;  /* 0x000000080300780c */ /* 0x040fe40000764270 */
[----:B------:R-:W-:Y:S01]  /*5d70*/  ISETP.GT.AND P0, PT, R4, 0x61, PT ;  /* 0x000000610400780c */ /* 0x000fe20003f04270 */
[----:B------:R-:W-:Y:S01]  /*5d80*/  @P5 STG.E.U16 desc[UR36][R6.64+0xb2], R69 ;  /* 0x0000b24506005986 */ /* 0x000fe2000c101524 */
[----:B------:R-:W-:-:S02]  /*5d90*/  ISETP.GT.AND P4, PT, R3, RZ, P1 ;  /* 0x000000ff0300720c */ /* 0x000fc40000f84270 */
[C---:B------:R-:W-:Y:S02]  /*5da0*/  ISETP.GT.AND P5, PT, R3.reuse, RZ, P0 ;  /* 0x000000ff0300720c */ /* 0x040fe400007a4270 */
[----:B------:R-:W-:Y:S02]  /*5db0*/  F2FP.BF16.F32.PACK_AB R70, RZ, R70 ;  /* 0x00000046ff46723e */ /* 0x000fe400000010ff */
[----:B------:R-:W-:Y:S02]  /*5dc0*/  F2FP.BF16.F32.PACK_AB R71, RZ, R71 ;  /* 0x00000047ff47723e */ /* 0x000fe400000010ff */
[----:B------:R-:W-:Y:S01]  /*5dd0*/  F2FP.BF16.F32.PACK_AB R72, RZ, R72 ;  /* 0x00000048ff48723e */ /* 0x000fe200000010ff */
[----:B------:R-:W-:Y:S01]  /*5de0*/  @P2 STG.E.U16 desc[UR36][R8.64+0xb0], R70 ;  /* 0x0000b04608002986 */ /* 0x000fe2000c101524 */
[----:B------:R-:W-:Y:S02]  /*5df0*/  F2FP.BF16.F32.PACK_AB R73, RZ, R73 ;  /* 0x00000049ff49723e */ /* 0x000fe400000010ff */
[C---:B------:R-:W-:Y:S01]  /*5e00*/  ISETP.GT.AND P1, PT, R3.reuse, 0x8, P1 ;  /* 0x000000080300780c */ /* 0x040fe20000f24270 */
[----:B------:R-:W-:Y:S01]  /*5e10*/  @P3 STG.E.U16 desc[UR36][R8.64+0xb2], R71 ;  /* 0x0000b24708003986 */ /* 0x000fe2000c101524 */
[----:B------:R-:W-:-:S02]  /*5e20*/  ISETP.GT.AND P2, PT, R3, 0x8, P0 ;  /* 0x000000080300780c */ /* 0x000fc40000744270 */
[C---:B------:R-:W-:Y:S01]  /*5e30*/  ISETP.GT.AND P0, PT, R4.reuse, 0x69, PT ;  /* 0x000000690400780c */ /* 0x040fe20003f04270 */
[----:B------:R-:W-:Y:S01]  /*5e40*/  @P4 STG.E.U16 desc[UR36][R6.64+0xc0], R72 ;  /* 0x0000c04806004986 */ /* 0x000fe2000c101524 */
[----:B------:R-:W-:Y:S02]  /*5e50*/  ISETP.GT.AND P4, PT, R4, 0x68, PT ;  /* 0x000000680400780c */ /* 0x000fe40003f84270 */
[----:B------:R-:W-:Y:S01]  /*5e60*/  F2FP.BF16.F32.PACK_AB R74, RZ, R74 ;  /* 0x0000004aff4a723e */ /* 0x000fe200000010ff */
[----:B------:R-:W-:Y:S01]  /*5e70*/  @P5 STG.E.U16 desc[UR36][R6.64+0xc2], R73 ;  /* 0x0000c24906005986 */ /* 0x000fe2000c101524 */
[C---:B------:R-:W-:Y:S02]  /*5e80*/  ISETP.GT.AND P5, PT, R3.reuse, RZ, P4 ;  /* 0x000000ff0300720c */ /* 0x040fe400027a4270 */
[----:B------:R-:W-:Y:S01]  /*5e90*/  ISETP.GT.AND P3, PT, R3, RZ, P0 ;  /* 0x000000ff0300720c */ /* 0x000fe20000764270 */
[----:B------:R-:W-:Y:S01]  /*5ea0*/  @P1 STG.E.U16 desc[UR36][R8.64+0xc0], R74 ;  /* 0x0000c04a08001986 */ /* 0x000fe2000c101524 */
[----:B------:R-:W-:-:S02]  /*5eb0*/  F2FP.BF16.F32.PACK_AB R75, RZ, R75 ;  /* 0x0000004bff4b723e */ /* 0x000fc400000010ff */
[----:B------:R-:W-:Y:S02]  /*5ec0*/  F2FP.BF16.F32.PACK_AB R76, RZ, R76 ;  /* 0x0000004cff4c723e */ /* 0x000fe400000010ff */
[C---:B------:R-:W-:Y:S01]  /*5ed0*/  ISETP.GT.AND P4, PT, R3.reuse, 0x8, P4 ;  /* 0x000000080300780c */ /* 0x040fe20002784270 */
[----:B------:R-:W-:Y:S01]  /*5ee0*/  @P2 STG.E.U16 desc[UR36][R8.64+0xc2], R75 ;  /* 0x0000c24b08002986 */ /* 0x000fe2000c101524 */
[----:B------:R-:W-:Y:S02]  /*5ef0*/  F2FP.BF16.F32.PACK_AB R77, RZ, R77 ;  /* 0x0000004dff4d723e */ /* 0x000fe400000010ff */
[C---:B------:R-:W-:Y:S01]  /*5f00*/  ISETP.GT.AND P2, PT, R4.reuse, 0x71, PT ;  /* 0x000000710400780c */ /* 0x040fe20003f44270 */
[----:B------:R-:W-:Y:S01]  /*5f10*/  @P5 STG.E.U16 desc[UR36][R6.64+0xd0], R76 ;  /* 0x0000d04c06005986 */ /* 0x000fe2000c101524 */
[----:B------:R-:W-:Y:S02]  /*5f20*/  ISETP.GT.AND P5, PT, R3, 0x8, P0 ;  /* 0x000000080300780c */ /* 0x000fe400007a4270 */
[C---:B------:R-:W-:Y:S01]  /*5f30*/  ISETP.GT.AND P1, PT, R4.reuse, 0x78, PT ;  /* 0x000000780400780c */ /* 0x040fe20003f24270 */
[----:B------:R-:W-:Y:S01]  /*5f40*/  @P3 STG.E.U16 desc[UR36][R6.64+0xd2], R77 ;  /* 0x0000d24d06003986 */ /* 0x000fe2000c101524 */
[----:B------:R-:W-:-:S02]  /*5f50*/  ISETP.GT.AND P3, PT, R4, 0x70, PT ;  /* 0x000000700400780c */ /* 0x000fc40003f64270 */
[----:B------:R-:W-:Y:S01]  /*5f60*/  ISETP.GT.AND P0, PT, R4, 0x79, PT ;  /* 0x000000790400780c */ /* 0x000fe20003f04270 */
[----:B------:R-:W-:Y:S01]  /*5f70*/  @P4 IMAD.MOV.U32 R4, RZ, RZ, R8 ;  /* 0x000000ffff044224 */ /* 0x000fe200078e0008 */
[----:B------:R-:W-:Y:S01]  /*5f80*/  F2FP.BF16.F32.PACK_AB R78, RZ, R78 ;  /* 0x0000004eff4e723e */ /* 0x000fe200000010ff */
[----:B------:R-:W-:Y:S01]  /*5f90*/  @P4 IMAD.MOV.U32 R5, RZ, RZ, R9 ;  /* 0x000000ffff054224 */ /* 0x000fe200078e0009 */
[----:B------:R-:W-:Y:S02]  /*5fa0*/  F2FP.BF16.F32.PACK_AB R79, RZ, R79 ;  /* 0x0000004fff4f723e */ /* 0x000fe400000010ff */
[----:B------:R-:W-:Y:S02]  /*5fb0*/  F2FP.BF16.F32.PACK_AB R80, RZ, R80 ;  /* 0x00000050ff50723e */ /* 0x000fe400000010ff */
[----:B------:R0:W-:Y:S01]  /*5fc0*/  @P4 STG.E.U16 desc[UR36][R4.64+0xd0], R78 ;  /* 0x0000d04e04004986 */ /* 0x0001e2000c101524 */
[----:B------:R-:W-:Y:S02]  /*5fd0*/  ISETP.GT.AND P4, PT, R3, RZ, P2 ;  /* 0x000000ff0300720c */ /* 0x000fe40001784270 */
[----:B------:R-:W-:-:S02]  /*5fe0*/  F2FP.BF16.F32.PACK_AB R81, RZ, R81 ;  /* 0x00000051ff51723e */ /* 0x000fc400000010ff */
[----:B------:R-:W-:Y:S02]  /*5ff0*/  ISETP.GT.AND P2, PT, R3, 0x8, P2 ;  /* 0x000000080300780c */ /* 0x000fe40001744270 */
[----:B------:R-:W-:Y:S02]  /*6000*/  F2FP.BF16.F32.PACK_AB R82, RZ, R82 ;  /* 0x00000052ff52723e */ /* 0x000fe400000010ff */
[----:B------:R-:W-:Y:S02]  /*6010*/  F2FP.BF16.F32.PACK_AB R83, RZ, R83 ;  /* 0x00000053ff53723e */ /* 0x000fe400000010ff */
[----:B------:R-:W-:Y:S01]  /*6020*/  F2FP.BF16.F32.PACK_AB R84, RZ, R84 ;  /* 0x00000054ff54723e */ /* 0x000fe200000010ff */
[----:B0-----:R-:W-:Y:S01]  /*6030*/  @P5 IMAD.MOV.U32 R4, RZ, RZ, R8 ;  /* 0x000000ffff045224 */ /* 0x001fe200078e0008 */
[----:B------:R-:W-:Y:S01]  /*6040*/  F2FP.BF16.F32.PACK_AB R85, RZ, R85 ;  /* 0x00000055ff55723e */ /* 0x000fe200000010ff */
[----:B------:R-:W-:Y:S01]  /*6050*/  @P5 IMAD.MOV.U32 R5, RZ, RZ, R9 ;  /* 0x000000ffff055224 */ /* 0x000fe200078e0009 */
[----:B------:R-:W-:-:S02]  /*6060*/  F2FP.BF16.F32.PACK_AB R86, RZ, R86 ;  /* 0x00000056ff56723e */ /* 0x000fc400000010ff */
[----:B------:R-:W-:Y:S02]  /*6070*/  F2FP.BF16.F32.PACK_AB R87, RZ, R87 ;  /* 0x00000057ff57723e */ /* 0x000fe400000010ff */
[----:B------:R0:W-:Y:S01]  /*6080*/  @P5 STG.E.U16 desc[UR36][R4.64+0xd2], R79 ;  /* 0x0000d24f04005986 */ /* 0x0001e2000c101524 */
[C---:B------:R-:W-:Y:S02]  /*6090*/  ISETP.GT.AND P5, PT, R3.reuse, RZ, P3 ;  /* 0x000000ff0300720c */ /* 0x040fe40001fa4270 */
[----:B------:R-:W-:-:S11]  /*60a0*/  ISETP.GT.AND P3, PT, R3, 0x8, P3 ;  /* 0x000000080300780c */ /* 0x000fd60001f64270 */
[----:B0-----:R-:W-:Y:S02]  /*60b0*/  @P5 IMAD.MOV.U32 R4, RZ, RZ, R6 ;  /* 0x000000ffff045224 */ /* 0x001fe400078e0006 */
[----:B------:R-:W-:-:S05]  /*60c0*/  @P5 IMAD.MOV.U32 R5, RZ, RZ, R7 ;  /* 0x000000ffff055224 */ /* 0x000fca00078e0007 */
[----:B------:R0:W-:Y:S01]  /*60d0*/  @P5 STG.E.U16 desc[UR36][R4.64+0xe0], R80 ;  /* 0x0000e05004005986 */ /* 0x0001e2000c101524 */
[C---:B------:R-:W-:Y:S02]  /*60e0*/  ISETP.GT.AND P5, PT, R3.reuse, RZ, P0 ;  /* 0x000000ff0300720c */ /* 0x040fe400007a4270 */
[----:B------:R-:W-:Y:S01]  /*60f0*/  ISETP.GT.AND P0, PT, R3, 0x8, P0 ;  /* 0x000000080300780c */ /* 0x000fe20000704270 */
[----:B0-----:R-:W-:Y:S02]  /*6100*/  @P4 IMAD.MOV.U32 R4, RZ, RZ, R6 ;  /* 0x000000ffff044224 */ /* 0x001fe400078e0006 */
[----:B------:R-:W-:-:S05]  /*6110*/  @P4 IMAD.MOV.U32 R5, RZ, RZ, R7 ;  /* 0x000000ffff054224 */ /* 0x000fca00078e0007 */
[----:B------:R0:W-:Y:S01]  /*6120*/  @P4 STG.E.U16 desc[UR36][R4.64+0xe2], R81 ;  /* 0x0000e25104004986 */ /* 0x0001e2000c101524 */
[C---:B------:R-:W-:Y:S02]  /*6130*/  ISETP.GT.AND P4, PT, R3.reuse, RZ, P1 ;  /* 0x000000ff0300720c */ /* 0x040fe40000f84270 */
[----:B------:R-:W-:Y:S01]  /*6140*/  ISETP.GT.AND P1, PT, R3, 0x8, P1 ;  /* 0x000000080300780c */ /* 0x000fe20000f24270 */
[----:B0-----:R-:W-:Y:S02]  /*6150*/  @P3 IMAD.MOV.U32 R4, RZ, RZ, R8 ;  /* 0x000000ffff043224 */ /* 0x001fe400078e0008 */
[----:B------:R-:W-:-:S05]  /*6160*/  @P3 IMAD.MOV.U32 R5, RZ, RZ, R9 ;  /* 0x000000ffff053224 */ /* 0x000fca00078e0009 */
[----:B------:R0:W-:Y:S02]  /*6170*/  @P3 STG.E.U16 desc[UR36][R4.64+0xe0], R82 ;  /* 0x0000e05204003986 */ /* 0x0001e4000c101524 */
[----:B0-----:R-:W-:Y:S02]  /*6180*/  @P2 IMAD.MOV.U32 R4, RZ, RZ, R8 ;  /* 0x000000ffff042224 */ /* 0x001fe400078e0008 */
[----:B------:R-:W-:-:S05]  /*6190*/  @P2 IMAD.MOV.U32 R5, RZ, RZ, R9 ;  /* 0x000000ffff052224 */ /* 0x000fca00078e0009 */
[----:B------:R0:W-:Y:S02]  /*61a0*/  @P2 STG.E.U16 desc[UR36][R4.64+0xe2], R83 ;  /* 0x0000e25304002986 */ /* 0x0001e4000c101524 */
[----:B0-----:R-:W-:Y:S02]  /*61b0*/  @P4 IMAD.MOV.U32 R4, RZ, RZ, R6 ;  /* 0x000000ffff044224 */ /* 0x001fe400078e0006 */
[----:B------:R-:W-:-:S05]  /*61c0*/  @P4 IMAD.MOV.U32 R5, RZ, RZ, R7 ;  /* 0x000000ffff054224 */ /* 0x000fca00078e0007 */
[----:B------:R0:W-:Y:S04]  /*61d0*/  @P4 STG.E.U16 desc[UR36][R4.64+0xf0], R84 ;  /* 0x0000f05404004986 */ /* 0x0001e8000c101524 */
[----:B------:R1:W-:Y:S01]  /*61e0*/  @P5 STG.E.U16 desc[UR36][R6.64+0xf2], R85 ;  /* 0x0000f25506005986 */ /* 0x0003e2000c101524 */
[----:B0-----:R-:W-:Y:S02]  /*61f0*/  @P1 IMAD.MOV.U32 R4, RZ, RZ, R8 ;  /* 0x000000ffff041224 */ /* 0x001fe400078e0008 */
[----:B------:R-:W-:-:S05]  /*6200*/  @P1 IMAD.MOV.U32 R5, RZ, RZ, R9 ;  /* 0x000000ffff051224 */ /* 0x000fca00078e0009 */
[----:B------:R1:W-:Y:S04]  /*6210*/  @P1 STG.E.U16 desc[UR36][R4.64+0xf0], R86 ;  /* 0x0000f05604001986 */ /* 0x0003e8000c101524 */
[----:B------:R1:W-:Y:S02]  /*6220*/  @P0 STG.E.U16 desc[UR36][R8.64+0xf2], R87 ;  /* 0x0000f25708000986 */ /* 0x0003e4000c101524 */
.L_x_154:
[----:B------:R-:W-:Y:S05]  /*6230*/  BSYNC B0 ;  /* 0x0000000000007941 */ /* 0x000fea0003800000 */
.L_x_28:
[----:B------:R-:W-:Y:S01]  /*6240*/  IADD3 R16, P0, R16, UR38, RZ ;  /* 0x0000002610107c10 */ /* 0x000fe2000ff1e0ff */
[----:B------:R-:W-:Y:S01]  /*6250*/  ULDC.64 UR4, c[0x0][0x650] ;  /* 0x0001940000047ab9 */ /* 0x000fe20000000a00 */
[----:B------:R-:W-:Y:S01]  /*6260*/  PRMT R3, RZ, 0x7610, R3 ;  /* 0x00007610ff037816 */ /* 0x000fe20000000003 */
[----:B------:R-:W-:Y:S01]  /*6270*/  IMAD.MOV.U32 R100, RZ, RZ, -0x1 ;  /* 0xffffffffff647424 */ /* 0x000fe200078e00ff */
[----:B------:R-:W-:Y:S01]  /*6280*/  IADD3.X R17, R17, UR41, RZ, P0, !PT ;  /* 0x0000002911117c10 */ /* 0x000fe200087fe4ff */
[----:B------:R-:W-:Y:S01]  /*6290*/  IMAD.MOV.U32 R99, RZ, RZ, -0x1 ;  /* 0xffffffffff637424 */ /* 0x000fe200078e00ff */
[----:B------:R-:W-:-:S04]  /*62a0*/  ISETP.GE.U32.AND P0, PT, R16, UR4, PT ;  /* 0x0000000410007c0c */ /* 0x000fc8000bf06070 */
[----:B------:R-:W-:-:S13]  /*62b0*/  ISETP.GE.U32.AND.EX P0, PT, R17, UR5, PT, P0 ;  /* 0x0000000511007c0c */ /* 0x000fda000bf06100 */
[----:B------:R-:W-:Y:S05]  /*62c0*/  @P0 BRA `(.L_x_155) ;  /* 0x00000004004c0947 */ /* 0x000fea0003800000 */
[----:B------:R-:W0:Y:S01]  /*62d0*/  LDC.64 R10, c[0x0][0x628] ;  /* 0x00018a00ff0a7b82 */ /* 0x000e220000000a00 */
[----:B---3--:R-:W3:Y:S01]  /*62e0*/  S2R R12, SR_CTAID.X ;  /* 0x00000000000c7919 */ /* 0x008ee20000002500 */
[----:B-12-4-:R-:W-:Y:S02]  /*62f0*/  IMAD.MOV.U32 R8, RZ, RZ, R16 ;  /* 0x000000ffff087224 */ /* 0x016fe400078e0010 */
[----:B------:R-:W-:Y:S01]  /*6300*/  IMAD.MOV.U32 R9, RZ, RZ, R17 ;  /* 0x000000ffff097224 */ /* 0x000fe200078e0011 */
[----:B------:R-:W1:Y:S03]  /*6310*/  S2R R20, SR_CTAID.Y ;  /* 0x0000000000147919 */ /* 0x000e660000002600 */
[----:B------:R-:W2:Y:S08]  /*6320*/  LDC R0, c[0x0][0x630] ;  /* 0x00018c00ff007b82 */ /* 0x000eb00000000800 */
[----:B------:R-:W4:Y:S01]  /*6330*/  LDC.64 R14, c[0x0][0x620] ;  /* 0x00018800ff0e7b82 */ /* 0x000f220000000a00 */
[----:B0-----:R-:W-:-:S04]  /*6340*/  ISETP.NE.U32.AND P0, PT, R10, RZ, PT ;  /* 0x000000ff0a00720c */ /* 0x001fc80003f05070 */
[----:B------:R-:W-:-:S13]  /*6350*/  ISETP.NE.AND.EX P0, PT, R11, RZ, PT, P0 ;  /* 0x000000ff0b00720c */ /* 0x000fda0003f05300 */
[----:B-1234-:R-:W-:Y:S05]  /*6360*/  @!P0 BRA `(.L_x_156) ;  /* 0x0000000000288947 */ /* 0x01efea0003800000 */
        /* <DEDUP_REMOVED lines=10> */
.L_x_156:
[-CC-:B------:R-:W-:Y:S01]  /*6410*/  SHF.R.U64 R99, R8, R0.reuse, R9.reuse ;  /* 0x0000000008637219 */ /* 0x180fe20000001209 */
[----:B------:R-:W0:Y:S01]  /*6420*/  LDC.64 R26, c[0x0][0x640] ;  /* 0x00019000ff1a7b82 */ /* 0x000e220000000a00 */
[----:B------:R-:W-:Y:S01]  /*6430*/  SHF.R.U32.HI R0, RZ, R0, R9 ;  /* 0x00000000ff007219 */ /* 0x000fe20000011609 */
[----:B------:R-:W-:Y:S01]  /*6440*/  ULDC UR4, c[0x0][0x150] ;  /* 0x0000540000047ab9 */ /* 0x000fe20000000800 */
[----:B------:R-:W-:Y:S02]  /*6450*/  IADD3 R3, P0, RZ, -R99, RZ ;  /* 0x80000063ff037210 */ /* 0x000fe40007f1e0ff */
[----:B------:R-:W-:-:S03]  /*6460*/  I2FP.F32.U32 R7, R12 ;  /* 0x0000000c00077245 */ /* 0x000fc60000201000 */
[----:B------:R-:W1:Y:S01]  /*6470*/  LDC R6, c[0x0][0x618] ;  /* 0x00018600ff067b82 */ /* 0x000e620000000800 */
[----:B------:R-:W-:Y:S02]  /*6480*/  IMAD.X R5, RZ, RZ, ~R0, P0 ;  /* 0x000000ffff057224 */ /* 0x000fe400000e0e00 */
[----:B------:R-:W-:Y:S01]  /*6490*/  FMUL R7, R7, UR4 ;  /* 0x0000000407077c20 */ /* 0x000fe20008400000 */
[----:B------:R-:W-:Y:S01]  /*64a0*/  ULDC UR4, c[0x0][0x154] ;  /* 0x0000550000047ab9 */ /* 0x000fe20000000800 */
[-C--:B------:R-:W-:Y:S02]  /*64b0*/  IMAD R0, R5, R14.reuse, RZ ;  /* 0x0000000e05007224 */ /* 0x080fe400078e02ff */
[C---:B------:R-:W-:Y:S01]  /*64c0*/  IMAD.WIDE.U32 R4, R3.reuse, R14, R16 ;  /* 0x0000000e03047225 */ /* 0x040fe200078e0010 */
[----:B------:R-:W2:Y:S01]  /*64d0*/  LDC R8, c[0x0][0x608] ;  /* 0x00018200ff087b82 */ /* 0x000ea20000000800 */
[----:B------:R-:W3:Y:S02]  /*64e0*/  F2I.U32.TRUNC.NTZ R7, R7 ;  /* 0x0000000700077305 */ /* 0x000ee4000020f000 */
[----:B------:R-:W-:Y:S01]  /*64f0*/  IMAD R3, R3, R15, R0 ;  /* 0x0000000f03037224 */ /* 0x000fe200078e0200 */
[----:B------:R-:W-:-:S03]  /*6500*/  I2FP.F32.U32 R0, R20 ;  /* 0x0000001400007245 */ /* 0x000fc60000201000 */
[----:B------:R-:W-:Y:S01]  /*6510*/  IMAD.IADD R3, R5, 0x1, R3 ;  /* 0x0000000105037824 */ /* 0x000fe200078e0203 */
[----:B------:R-:W4:Y:S01]  /*6520*/  LDC R11, c[0x0][0x658] ;  /* 0x00019600ff0b7b82 */ /* 0x000f220000000800 */
[----:B0-----:R-:W-:-:S04]  /*6530*/  ISETP.NE.U32.AND P0, PT, R26, RZ, PT ;  /* 0x000000ff1a00720c */ /* 0x001fc80003f05070 */
[----:B------:R-:W-:-:S03]  /*6540*/  ISETP.NE.AND.EX P0, PT, R27, RZ, PT, P0 ;  /* 0x000000ff1b00720c */ /* 0x000fc60003f05300 */
[----:B------:R-:W0:Y:S01]  /*6550*/  LDC R9, c[0x0][0x144] ;  /* 0x00005100ff097b82 */ /* 0x000e220000000800 */
[-C--:B-1----:R-:W-:Y:S01]  /*6560*/  SHF.R.U64 R10, R4, R6.reuse, R3 ;  /* 0x00000006040a7219 */ /* 0x082fe20000001203 */
[----:B---3--:R-:W-:Y:S01]  /*6570*/  IMAD.MOV R7, RZ, RZ, -R7 ;  /* 0x000000ffff077224 */ /* 0x008fe200078e0a07 */
[----:B------:R-:W-:Y:S01]  /*6580*/  SHF.R.U32.HI R3, RZ, R6, R3 ;  /* 0x00000006ff037219 */ /* 0x000fe20000011603 */
[----:B------:R-:W-:-:S04]  /*6590*/  FMUL R6, R0, UR4 ;  /* 0x0000000400067c20 */ /* 0x000fc80008400000 */
[----:B------:R-:W1:Y:S01]  /*65a0*/  LDC R21, c[0x0][0x148] ;  /* 0x00005200ff157b82 */ /* 0x000e620000000800 */
[----:B------:R3:W0:Y:S01]  /*65b0*/  F2I.U32.TRUNC.NTZ R14, R6 ;  /* 0x00000006000e7305 */ /* 0x000622000020f000 */
[-CC-:B--2---:R-:W-:Y:S02]  /*65c0*/  SHF.R.U64 R13, R10, R8.reuse, R3.reuse ;  /* 0x000000080a0d7219 */ /* 0x184fe40000001203 */
[----:B------:R-:W-:-:S04]  /*65d0*/  SHF.R.U32.HI R0, RZ, R8, R3 ;  /* 0x00000008ff007219 */ /* 0x000fc80000011603 */
[----:B-----5:R-:W2:Y:S01]  /*65e0*/  LDC R24, c[0x0][0x648] ;  /* 0x00019200ff187b82 */ /* 0x020ea20000000800 */
[-CC-:B----4-:R-:W-:Y:S02]  /*65f0*/  SHF.R.U64 R15, R13, R11.reuse, R0.reuse ;  /* 0x0000000b0d0f7219 */ /* 0x190fe40000001200 */
[----:B------:R-:W-:-:S03]  /*6600*/  SHF.R.U32.HI R5, RZ, R11, R0 ;  /* 0x0000000bff057219 */ /* 0x000fc60000011600 */
[----:B------:R-:W-:Y:S02]  /*6610*/  IMAD.MOV.U32 R4, RZ, RZ, R15 ;  /* 0x000000ffff047224 */ /* 0x000fe400078e000f */
[----:B------:R-:W4:Y:S01]  /*6620*/  LDC R28, c[0x0][0x638] ;  /* 0x00018e00ff1c7b82 */ /* 0x000f220000000800 */
[----:B0-----:R-:W-:-:S07]  /*6630*/  IMAD R25, R9, R7, R12 ;  /* 0x0000000709197224 */ /* 0x001fce00078e020c */
[----:B------:R-:W0:Y:S08]  /*6640*/  LDC R29, c[0x0][0x610] ;  /* 0x00018400ff1d7b82 */ /* 0x000e300000000800 */
[----:B------:R-:W0:Y:S01]  /*6650*/  LDC R30, c[0x0][0x600] ;  /* 0x00018000ff1e7b82 */ /* 0x000e220000000800 */
[----:B-123--:R-:W-:Y:S05]  /*6660*/  @!P0 BRA `(.L_x_157) ;  /* 0x0000000000288947 */ /* 0x00efea0003800000 */
        /* <DEDUP_REMOVED lines=10> */
.L_x_157:
[----:B------:R-:W-:Y:S01]  /*6710*/  ISETP.NE.AND P0, PT, R2, 0x1, PT ;  /* 0x000000010200780c */ /* 0x000fe20003f05270 */
[----:B------:R-:W-:Y:S01]  /*6720*/  IMAD.MOV R14, RZ, RZ, -R14 ;  /* 0x000000ffff0e7224 */ /* 0x000fe200078e0a0e */
[----:B------:R-:W-:Y:S02]  /*6730*/  SHF.R.U64 R0, R4, R24, R5 ;  /* 0x0000001804007219 */ /* 0x000fe40000001205 */
[----:B------:R-:W-:Y:S02]  /*6740*/  LOP3.LUT R3, R13, R96, RZ, 0xc0, !PT ;  /* 0x000000600d037212 */ /* 0x000fe400078ec0ff */
[----:B------:R-:W-:Y:S01]  /*6750*/  LOP3.LUT R10, R10, R95, RZ, 0xc0, !PT ;  /* 0x0000005f0a0a7212 */ /* 0x000fe200078ec0ff */
[----:B------:R-:W-:Y:S02]  /*6760*/  IMAD.MOV R4, RZ, RZ, -R0 ;  /* 0x000000ffff047224 */ /* 0x000fe400078e0a00 */
[----:B------:R-:W-:Y:S02]  /*6770*/  IMAD R0, R90, R0, R3 ;  /* 0x000000005a007224 */ /* 0x000fe400078e0203 */
[----:B----4-:R-:W-:-:S02]  /*6780*/  IMAD R3, R4, R28, R15 ;  /* 0x0000001c04037224 */ /* 0x010fc400078e020f */
[----:B------:R-:W-:Y:S02]  /*6790*/  @P0 IMAD R25, R21, R14, R20 ;  /* 0x0000000e15190224 */ /* 0x000fe400078e0214 */
[----:B0-----:R-:W-:Y:S02]  /*67a0*/  IMAD R5, R3, R30, R10 ;  /* 0x0000001e03057224 */ /* 0x001fe400078e020a */
[----:B------:R-:W-:Y:S02]  /*67b0*/  IMAD R0, R0, R29, R25 ;  /* 0x0000001d00007224 */ /* 0x000fe400078e0219 */
[----:B------:R-:W-:-:S03]  /*67c0*/  IMAD.MOV.U32 R4, RZ, RZ, 0x1 ;  /* 0x00000001ff047424 */ /* 0x000fc600078e00ff */
[----:B------:R-:W-:Y:S02]  /*67d0*/  SEL R100, R5, R0, !P0 ;  /* 0x0000000005647207 */ /* 0x000fe40004000000 */
[----:B------:R-:W-:Y:S02]  /*67e0*/  PRMT R3, R4, 0x7610, R3 ;  /* 0x0000761004037816 */ /* 0x000fe40000000003 */
[----:B------:R-:W-:-:S07]  /*67f0*/  SEL R0, R0, R5, !P0 ;  /* 0x0000000500007207 */ /* 0x000fce0004000000 */
.L_x_155:
[----:B------:R-:W-:Y:S01]  /*6800*/  LOP3.LUT P0, RZ, R3, 0xff, RZ, 0xc0, !PT ;  /* 0x000000ff03ff7812 */ /* 0x000fe2000780c0ff */
[----:B------:R-:W-:Y:S01]  /*6810*/  UIMAD.WIDE.U32 UR4, UR42, -0x55555555, URZ ;  /* 0xaaaaaaab2a0478a5 */ /* 0x000fe2000f8e003f */
[----:B------:R-:W-:-:S03]  /*6820*/  IMAD.MOV.U32 R101, RZ, RZ, R0 ;  /* 0x000000ffff657224 */ /* 0x000fc600078e0000 */
[----:B------:R-:W-:-:S04]  /*6830*/  USHF.R.U32.HI UR4, URZ, 0x1, UR5 ;  /* 0x000000013f047899 */ /* 0x000fc80008011605 */
[----:B------:R-:W-:-:S04]  /*6840*/  UIMAD UR42, UR4, -0x3, UR42 ;  /* 0xfffffffd042a78a4 */ /* 0x000fc8000f8e022a */
[----:B------:R-:W-:Y:S08]  /*6850*/  @P0 BRA `(.L_x_158) ;  /* 0xffffffa800500947 */ /* 0x000ff0000383ffff */
[----:B------:R-:W-:Y:S05]  /*6860*/  EXIT ;  /* 0x000000000000794d */ /* 0x000fea0003800000 */
.L_x_3:
        /* <DEDUP_REMOVED lines=26> */
.L_x_160:
[--C-:B------:R-:W-:Y:S01]  /*6a10*/  SHF.R.U64 R14, R12, R20, R13.reuse ;  /* 0x000000140c0e7219 */ /* 0x100fe2000000120d */
[----:B------:R-:W0:Y:S01]  /*6a20*/  LDC R24, c[0x0][0x618] ;  /* 0x00018600ff187b82 */ /* 0x000e220000000800 */
[----:B------:R-:W-:Y:S01]  /*6a30*/  I2FP.F32.U32 R8, R6 ;  /* 0x0000000600087245 */ /* 0x000fe20000201000 */
[----:B------:R-:W-:Y:S01]  /*6a40*/  ULDC UR4, c[0x0][0x150] ;  /* 0x0000540000047ab9 */ /* 0x000fe20000000800 */
[----:B------:R-:W-:Y:S02]  /*6a50*/  SHF.R.U32.HI R7, RZ, R20, R13 ;  /* 0x00000014ff077219 */ /* 0x000fe4000001160d */
[----:B------:R-:W-:Y:S01]  /*6a60*/  IADD3 R11, P0, RZ, -R14, RZ ;  /* 0x8000000eff0b7210 */ /* 0x000fe20007f1e0ff */
[----:B------:R-:W-:Y:S01]  /*6a70*/  FMUL R13, R8, UR4 ;  /* 0x00000004080d7c20 */ /* 0x000fe20008400000 */
[----:B------:R-:W-:Y:S01]  /*6a80*/  ULDC UR4, c[0x0][0x154] ;  /* 0x0000550000047ab9 */ /* 0x000fe20000000800 */
[----:B------:R-:W1:Y:S02]  /*6a90*/  LDC.64 R26, c[0x0][0x640] ;  /* 0x00019000ff1a7b82 */ /* 0x000e640000000a00 */
[----:B------:R-:W-:-:S02]  /*6aa0*/  IMAD.X R7, RZ, RZ, ~R7, P0 ;  /* 0x000000ffff077224 */ /* 0x000fc400000e0e07 */
[----:B------:R-:W2:Y:S01]  /*6ab0*/  F2I.U32.TRUNC.NTZ R13, R13 ;  /* 0x0000000d000d7305 */ /* 0x000ea2000020f000 */
[----:B------:R-:W-:-:S03]  /*6ac0*/  IMAD.WIDE.U32 R8, R11, R22, R16 ;  /* 0x000000160b087225 */ /* 0x000fc600078e0010 */
[----:B------:R-:W3:Y:S01]  /*6ad0*/  LDC R15, c[0x0][0x144] ;  /* 0x00005100ff0f7b82 */ /* 0x000ee20000000800 */
[----:B------:R-:W-:-:S04]  /*6ae0*/  IMAD R10, R7, R22, RZ ;  /* 0x00000016070a7224 */ /* 0x000fc800078e02ff */
[----:B------:R-:W-:Y:S02]  /*6af0*/  IMAD R7, R11, R23, R10 ;  /* 0x000000170b077224 */ /* 0x000fe400078e020a */
[----:B------:R-:W-:Y:S01]  /*6b00*/  IMAD.MOV.U32 R10, RZ, RZ, -0x1 ;  /* 0xffffffffff0a7424 */ /* 0x000fe200078e00ff */
[----:B------:R-:W4:Y:S01]  /*6b10*/  LDC R20, c[0x0][0x608] ;  /* 0x00018200ff147b82 */ /* 0x000f220000000800 */
[----:B------:R-:W-:Y:S01]  /*6b20*/  IMAD.IADD R7, R9, 0x1, R7 ;  /* 0x0000000109077824 */ /* 0x000fe200078e0207 */
[----:B------:R-:W-:-:S04]  /*6b30*/  I2FP.F32.U32 R9, R5 ;  /* 0x0000000500097245 */ /* 0x000fc80000201000 */
[-C--:B0-----:R-:W-:Y:S01]  /*6b40*/  SHF.R.U64 R12, R8, R24.reuse, R7 ;  /* 0x00000018080c7219 */ /* 0x081fe20000001207 */
[----:B--2---:R-:W-:Y:S01]  /*6b50*/  IMAD.MOV R8, RZ, RZ, -R13 ;  /* 0x000000ffff087224 */ /* 0x004fe200078e0a0d */
[----:B------:R-:W0:Y:S01]  /*6b60*/  LDC R11, c[0x0][0x658] ;  /* 0x00019600ff0b7b82 */ /* 0x000e220000000800 */
[----:B-1----:R-:W-:Y:S01]  /*6b70*/  ISETP.NE.U32.AND P0, PT, R26, RZ, PT ;  /* 0x000000ff1a00720c */ /* 0x002fe20003f05070 */
[----:B------:R-:W-:Y:S01]  /*6b80*/  FMUL R9, R9, UR4 ;  /* 0x0000000409097c20 */ /* 0x000fe20008400000 */
[----:B------:R-:W-:Y:S02]  /*6b90*/  SHF.R.U32.HI R7, RZ, R24, R7 ;  /* 0x00000018ff077219 */ /* 0x000fe40000011607 */
[----:B------:R-:W-:-:S03]  /*6ba0*/  ISETP.NE.AND.EX P0, PT, R27, RZ, PT, P0 ;  /* 0x000000ff1b00720c */ /* 0x000fc60003f05300 */
[----:B------:R-:W1:Y:S01]  /*6bb0*/  LDC R22, c[0x0][0x148] ;  /* 0x00005200ff167b82 */ /* 0x000e620000000800 */
[----:B---3--:R-:W-:Y:S02]  /*6bc0*/  IMAD R23, R15, R8, R6 ;  /* 0x000000080f177224 */ /* 0x008fe400078e0206 */
[----:B------:R-:W-:-:S05]  /*6bd0*/  IMAD.MOV.U32 R8, RZ, RZ, 0x1 ;  /* 0x00000001ff087424 */ /* 0x000fca00078e00ff */
[----:B------:R-:W2:Y:S01]  /*6be0*/  LDC R21, c[0x0][0x600] ;  /* 0x00018000ff157b82 */ /* 0x000ea20000000800 */
[-CC-:B----4-:R-:W-:Y:S02]  /*6bf0*/  SHF.R.U64 R15, R12, R20.reuse, R7.reuse ;  /* 0x000000140c0f7219 */ /* 0x190fe40000001207 */
[----:B------:R-:W-:Y:S02]  /*6c00*/  SHF.R.U32.HI R6, RZ, R20, R7 ;  /* 0x00000014ff067219 */ /* 0x000fe40000011607 */
[----:B------:R3:W4:Y:S03]  /*6c10*/  F2I.U32.TRUNC.NTZ R20, R9 ;  /* 0x0000000900147305 */ /* 0x000726000020f000 */
[----:B------:R-:W1:Y:S01]  /*6c20*/  LDC R25, c[0x0][0x648] ;  /* 0x00019200ff197b82 */ /* 0x000e620000000800 */
[-C--:B0-----:R-:W-:Y:S02]  /*6c30*/  SHF.R.U64 R19, R15, R11.reuse, R6 ;  /* 0x0000000b0f137219 */ /* 0x081fe40000001206 */
[----:B------:R-:W-:-:S02]  /*6c40*/  SHF.L.U32 R10, R10, R11, RZ ;  /* 0x0000000b0a0a7219 */ /* 0x000fc400000006ff */
[-C--:B------:R-:W-:Y:S01]  /*6c50*/  SHF.R.U32.HI R7, RZ, R11.reuse, R6 ;  /* 0x0000000bff077219 */ /* 0x080fe20000011606 */
[----:B------:R-:W-:Y:S01]  /*6c60*/  IMAD.MOV.U32 R6, RZ, RZ, R19 ;  /* 0x000000ffff067224 */ /* 0x000fe200078e0013 */
[----:B------:R-:W-:Y:S01]  /*6c70*/  SHF.L.U32 R24, R8, R11, RZ ;  /* 0x0000000b08187219 */ /* 0x000fe200000006ff */
[----:B------:R-:W0:Y:S01]  /*6c80*/  LDC R28, c[0x0][0x638] ;  /* 0x00018e00ff1c7b82 */ /* 0x000e220000000800 */
[----:B------:R-:W-:-:S07]  /*6c90*/  LOP3.LUT R30, RZ, R10, RZ, 0x33, !PT ;  /* 0x0000000aff1e7212 */ /* 0x000fce00078e33ff */
[----:B------:R-:W0:Y:S01]  /*6ca0*/  LDC R29, c[0x0][0x610] ;  /* 0x00018400ff1d7b82 */ /* 0x000e220000000800 */
[----:B---34-:R-:W-:Y:S05]  /*6cb0*/  @!P0 BRA `(.L_x_161) ;  /* 0x0000000000288947 */ /* 0x018fea0003800000 */
[----:B------:R-:W3:Y:S02]  /*6cc0*/  LDC R6, c[0x0][0x64c] ;  /* 0x00019300ff067b82 */ /* 0x000ee40000000800 */
[----:B---3--:R-:W-:-:S05]  /*6cd0*/  IADD3 R11, P0, R19, R6, RZ ;  /* 0x00000006130b7210 */ /* 0x008fca0007f1e0ff */
        /* <DEDUP_REMOVED lines=8> */
.L_x_161:
[----:B------:R-:W-:Y:S01]  /*6d60*/  ISETP.NE.AND P0, PT, R2, 0x1, PT ;  /* 0x000000010200780c */ /* 0x000fe20003f05270 */
[----:B--2---:R-:W-:Y:S01]  /*6d70*/  VIADD R9, R21, 0xffffffff ;  /* 0xffffffff15097836 */ /* 0x004fe20000000000 */
[----:B-1----:R-:W-:Y:S01]  /*6d80*/  SHF.R.U64 R7, R6, R25, R7 ;  /* 0x0000001906077219 */ /* 0x002fe20000001207 */
[----:B------:R-:W-:Y:S01]  /*6d90*/  IMAD.MOV R20, RZ, RZ, -R20 ;  /* 0x000000ffff147224 */ /* 0x000fe200078e0a14 */
[----:B------:R-:W-:Y:S02]  /*6da0*/  LOP3.LUT R6, R15, R30, RZ, 0xc0, !PT ;  /* 0x0000001e0f067212 */ /* 0x000fe400078ec0ff */
[----:B------:R-:W-:Y:S01]  /*6db0*/  LOP3.LUT R12, R12, R9, RZ, 0xc0, !PT ;  /* 0x000000090c0c7212 */ /* 0x000fe200078ec0ff */
[----:B------:R-:W-:Y:S02]  /*6dc0*/  IMAD.MOV R8, RZ, RZ, -R7 ;  /* 0x000000ffff087224 */ /* 0x000fe400078e0a07 */
[----:B------:R-:W-:Y:S02]  /*6dd0*/  IMAD R6, R24, R7, R6 ;  /* 0x0000000718067224 */ /* 0x000fe400078e0206 */
[----:B------:R-:W-:-:S02]  /*6de0*/  IMAD.MOV.U32 R9, RZ, RZ, 0x1 ;  /* 0x00000001ff097424 */ /* 0x000fc400078e00ff */
[----:B------:R-:W-:Y:S02]  /*6df0*/  @P0 IMAD R23, R22, R20, R5 ;  /* 0x0000001416170224 */ /* 0x000fe400078e0205 */
[----:B0-----:R-:W-:Y:S02]  /*6e00*/  IMAD R5, R8, R28, R19 ;  /* 0x0000001c08057224 */ /* 0x001fe400078e0213 */
[----:B------:R-:W-:Y:S02]  /*6e10*/  IMAD R19, R6, R29, R23 ;  /* 0x0000001d06137224 */ /* 0x000fe400078e0217 */
[----:B------:R-:W-:Y:S02]  /*6e20*/  IMAD R6, R5, R21, R12 ;  /* 0x0000001505067224 */ /* 0x000fe400078e020c */
[----:B------:R-:W-:-:S03]  /*6e30*/  IMAD.MOV.U32 R8, RZ, RZ, R14 ;  /* 0x000000ffff087224 */ /* 0x000fc600078e000e */
[----:B------:R-:W-:Y:S02]  /*6e40*/  SEL R20, R6, R19, !P0 ;  /* 0x0000001306147207 */ /* 0x000fe40004000000 */
[----:B------:R-:W-:-:S07]  /*6e50*/  SEL R19, R19, R6, !P0 ;  /* 0x0000000613137207 */ /* 0x000fce0004000000 */
.L_x_159:
[----:B------:R-:W-:-:S08]  /*6e60*/  NOP ;  /* 0x0000000000007918 */ /* 0x000fd00000000000 */
[----:B------:R-:W0:-:S00]  /*6e70*/  USETMAXREG.DEALLOC.CTAPOOL 0x28 ;  /* 0x00000028000079c8 */ /* 0x000e0000080e0500 */
[----:B0-----:R-:W-:-:S13]  /*6e80*/  ISETP.NE.AND P0, PT, R0, RZ, PT ;  /* 0x000000ff0000720c */ /* 0x001fda0003f05270 */
[----:B------:R-:W-:Y:S05]  /*6e90*/  @P0 EXIT ;  /* 0x000000000000094d */ /* 0x000fea0003800000 */
[----:B------:R-:W-:Y:S01]  /*6ea0*/  LOP3.LUT P0, RZ, R9, 0xff, RZ, 0xc0, !PT ;  /* 0x000000ff09ff7812 */ /* 0x000fe2000780c0ff */
[----:B------:R-:W-:Y:S02]  /*6eb0*/  IMAD.MOV.U32 R0, RZ, RZ, 0x1 ;  /* 0x00000001ff007424 */ /* 0x000fe400078e00ff */
[----:B------:R-:W-:-:S10]  /*6ec0*/  IMAD.MOV.U32 R12, RZ, RZ, RZ ;  /* 0x000000ffff0c7224 */ /* 0x000fd400078e00ff */
[----:B------:R-:W-:Y:S05]  /*6ed0*/  @!P0 BRA `(.L_x_162) ;  /* 0x0000000c003c8947 */ /* 0x000fea0003800000 */
[----:B------:R-:W0:Y:S01]  /*6ee0*/  LDC R0, c[0x0][0x28c] ;  /* 0x0000a300ff007b82 */ /* 0x000e220000000800 */
[----:B------:R-:W-:Y:S01]  /*6ef0*/  LOP3.LUT P0, RZ, R3, 0x1f, RZ, 0xc0, !PT ;  /* 0x0000001f03ff7812 */ /* 0x000fe2000780c0ff */
[----:B------:R-:W-:Y:S01]  /*6f00*/  ULDC UR5, c[0x0][0x658] ;  /* 0x0001960000057ab9 */ /* 0x000fe20000000800 */
[----:B------:R-:W-:Y:S01]  /*6f10*/  UMOV UR6, 0xffffffff ;  /* 0xffffffff00067882 */ /* 0x000fe20000000000 */
[----:B------:R-:W-:Y:S01]  /*6f20*/  BSSY B0, `(.L_x_162) ;  /* 0x00000ca000007945 */ /* 0x000fe20003800000 */
[----:B------:R-:W-:Y:S01]  /*6f30*/  USHF.L.U32 UR6, UR6, UR5, URZ ;  /* 0x0000000506067299 */ /* 0x000fe2000800063f */
[C---:B------:R-:W-:Y:S01]  /*6f40*/  ISETP.NE.AND P2, PT, R4.reuse, RZ, PT ;  /* 0x000000ff0400720c */ /* 0x040fe20003f45270 */
[----:B------:R-:W-:Y:S01]  /*6f50*/  UMOV UR7, 0x1 ;  /* 0x0000000100077882 */ /* 0x000fe20000000000 */
[----:B------:R-:W-:Y:S01]  /*6f60*/  ISETP.NE.OR P0, PT, R4, RZ, !P0 ;  /* 0x000000ff0400720c */ /* 0x000fe20004705670 */
[----:B------:R-:W-:Y:S01]  /*6f70*/  IMAD.MOV.U32 R13, RZ, RZ, 0x1 ;  /* 0x00000001ff0d7424 */ /* 0x000fe200078e00ff */
[----:B------:R-:W-:Y:S01]  /*6f80*/  LOP3.LUT R11, R18, 0x2, RZ, 0xfc, !PT ;  /* 0x00000002120b7812 */ /* 0x000fe200078efcff */
[----:B------:R-:W-:Y:S01]  /*6f90*/  IMAD.MOV.U32 R12, RZ, RZ, RZ ;  /* 0x000000ffff0c7224 */ /* 0x000fe200078e00ff */
[----:B------:R-:W-:Y:S01]  /*6fa0*/  ULDC UR4, c[0x0][0x600] ;  /* 0x0001800000047ab9 */ /* 0x000fe20000000800 */
[----:B------:R-:W-:-:S02]  /*6fb0*/  USHF.L.U32 UR13, UR7, UR5, URZ ;  /* 0x00000005070d7299 */ /* 0x000fc4000800063f */
[----:B------:R-:W-:Y:S02]  /*6fc0*/  UIADD3 UR4, UR4, -0x1, URZ ;  /* 0xffffffff04047890 */ /* 0x000fe4000fffe03f */
[----:B------:R-:W-:Y:S01]  /*6fd0*/  ULOP3.LUT UR5, URZ, UR6, URZ, 0x33, !UPT ;  /* 0x000000063f057292 */ /* 0x000fe2000f8e333f */
[----:B------:R-:W-:Y:S01]  /*6fe0*/  ULDC.64 UR22, c[0x0][0x198] ;  /* 0x0000660000167ab9 */ /* 0x000fe20000000a00 */
[----:B0-----:R-:W-:-:S05]  /*6ff0*/  VIADD R0, R0, 0x7f ;  /* 0x0000007f00007836 */ /* 0x001fca0000000000 */
[----:B------:R-:W-:-:S04]  /*7000*/  SHF.R.S32.HI R3, RZ, 0x1f, R0 ;  /* 0x0000001fff037819 */ /* 0x000fc80000011400 */
[----:B------:R-:W-:Y:S01]  /*7010*/  LEA.HI R3, R3, R0, RZ, 0x7 ;  /* 0x0000000003037211 */ /* 0x000fe200078f38ff */
[----:B------:R-:W-:-:S03]  /*7020*/  IMAD.MOV.U32 R0, RZ, RZ, 0x1 ;  /* 0x00000001ff007424 */ /* 0x000fc600078e00ff */
[----:B------:R-:W-:-:S05]  /*7030*/  SHF.R.S32.HI R3, RZ, 0x7, R3 ;  /* 0x00000007ff037819 */ /* 0x000fca0000011403 */
[----:B------:R-:W-:-:S07]  /*7040*/  VIADD R10, R3, 0x1 ;  /* 0x00000001030a7836 */ /* 0x000fce0000000000 */
.L_x_174:
[----:B------:R-:W-:-:S03]  /*7050*/  UMOV UR6, 0xffffffff ;  /* 0xffffffff00067882 */ /* 0x000fc60000000000 */
[----:B------:R-:W-:Y:S05]  /*7060*/  BRA.DIV UR6, `(.L_x_163) ;  /* 0x0000000e06a07947 */ /* 0x000fea000b800000 */
[----:B------:R-:W-:-:S13]  /*7070*/  ELECT P6, URZ, PT ;  /* 0x00000000003f782f */ /* 0x000fda00038c0000 */
.L_x_184:
[----:B------:R-:W0:Y:S01]  /*7080*/  LDC R4, c[0x0][0x28c] ;  /* 0x0000a300ff047b82 */ /* 0x000e220000000800 */
[----:B------:R-:W-:Y:S01]  /*7090*/  BSSY B1, `(.L_x_164) ;  /* 0x0000041000017945 */ /* 0x000fe20003800000 */
[----:B0-----:R-:W-:-:S13]  /*70a0*/  ISETP.LT.OR P6, PT, R4, 0x1, !P6 ;  /* 0x000000010400780c */ /* 0x001fda00077c1670 */
[----:B------:R-:W-:Y:S05]  /*70b0*/  @P6 BRA `(.L_x_165) ;  /* 0x0000000000f86947 */ /* 0x000fea0003800000 */
[----:B------:R-:W-:Y:S02]  /*70c0*/  IMAD.SHL.U32 R19, R19, 0x80, RZ ;  /* 0x0000008013137824 */ /* 0x000fe400078e00ff */
[----:B------:R-:W-:Y:S02]  /*70d0*/  IMAD.SHL.U32 R20, R20, 0x80, RZ ;  /* 0x0000008014147824 */ /* 0x000fe400078e00ff */
[----:B------:R-:W-:Y:S02]  /*70e0*/  IMAD.MOV.U32 R21, RZ, RZ, RZ ;  /* 0x000000ffff157224 */ /* 0x000fe400078e00ff */
[----:B------:R-:W-:Y:S02]  /*70f0*/  IMAD.MOV.U32 R4, RZ, RZ, R10 ;  /* 0x000000ffff047224 */ /* 0x000fe400078e000a */
[----:B------:R-:W-:Y:S02]  /*7100*/  IMAD.MOV.U32 R5, RZ, RZ, R0 ;  /* 0x000000ffff057224 */ /* 0x000fe400078e0000 */
[----:B------:R-:W-:-:S07]  /*7110*/  IMAD.MOV.U32 R6, RZ, RZ, R12 ;  /* 0x000000ffff067224 */ /* 0x000fce00078e000c */
.L_x_169:
[----:B------:R-:W0:Y:S01]  /*7120*/  S2R R14, SR_CgaCtaId ;  /* 0x00000000000e7919 */ /* 0x000e220000008800 */
[----:B------:R-:W-:Y:S01]  /*7130*/  MOV R7, 0x400 ;  /* 0x0000040000077802 */ /* 0x000fe20000000f00 */
[----:B------:R-:W1:Y:S03]  /*7140*/  @!P2 LDC R9, c[0x0][0x500] ;  /* 0x00014000ff09ab82 */ /* 0x000e660000000800 */
[----:B0-----:R-:W-:Y:S02]  /*7150*/  LEA R15, R14, R7, 0x18 ;  /* 0x000000070e0f7211 */ /* 0x001fe400078ec0ff */
[----:B------:R-:W-:-:S03]  /*7160*/  SHF.L.U32 R7, R5, 0x1f, RZ ;  /* 0x0000001f05077819 */ /* 0x000fc600000006ff */
[----:B------:R-:W-:-:S04]  /*7170*/  IMAD R14, R6, 0x8, R15 ;  /* 0x00000008060e7824 */ /* 0x000fc800078e020f */
[----:B------:R-:W0:Y:S02]  /*7180*/  SYNCS.PHASECHK.TRANS64.TRYWAIT P1, [R14+URZ+0x18], R7 ;  /* 0x000018070e0075a7 */ /* 0x000e24000802017f */
[----:B01----:R-:W-:Y:S05]  /*7190*/  @!P1 BRA `(.L_x_166) ;  /* 0x0000000c00749947 */ /* 0x003fea0003800000 */
.L_x_185:
[----:B0-----:R-:W-:Y:S01]  /*71a0*/  PRMT R7, R11, 0x9910, RZ ;  /* 0x000099100b077816 */ /* 0x001fe200000000ff */
[----:B------:R0:W-:Y:S03]  /*71b0*/  @!P2 SYNCS.ARRIVE.TRANS64 RZ, [R14+URZ], R9 ;  /* 0x000000090effa9a7 */ /* 0x0001e6000800003f */
[----:B------:R-:W-:-:S13]  /*71c0*/  ISETP.NE.AND P1, PT, R7, 0x2, PT ;  /* 0x000000020700780c */ /* 0x000fda0003f25270 */
[----:B0-----:R-:W-:Y:S05]  /*71d0*/  @P1 BRA `(.L_x_167) ;  /* 0x0000000000041947 */ /* 0x001fea0003800000 */
[----:B------:R-:W-:Y:S01]  /*71e0*/  BPT.TRAP 0x1 ;  /* 0x000000040000795c */ /* 0x000fe20000300000 */
.L_x_167:
[----:B------:R-:W-:Y:S05]  /*71f0*/  @P0 BRA `(.L_x_168) ;  /* 0x0000000000040947 */ /* 0x000fea0003800000 */
[----:B------:R-:W-:Y:S01]  /*7200*/  BPT.TRAP 0x1 ;  /* 0x000000040000795c */ /* 0x000fe20000300000 */
.L_x_168:
[----:B------:R-:W-:Y:S01]  /*7210*/  IMAD R15, R6, 0x8000, R15 ;  /* 0x00008000060f7824 */ /* 0x000fe200078e020f */
[----:B------:R-:W-:Y:S01]  /*7220*/  R2UR UR34, R21 ;  /* 0x00000000152272ca */ /* 0x000fe200000e0000 */
[----:B------:R-:W-:Y:S01]  /*7230*/  VIADD R4, R4, 0xffffffff ;  /* 0xffffffff04047836 */ /* 0x000fe20000000000 */
[----:B------:R-:W-:Y:S01]  /*7240*/  R2UR UR33, R14 ;  /* 0x000000000e2172ca */ /* 0x000fe200000e0000 */
[----:B------:R-:W-:Y:S01]  /*7250*/  UIADD3 UR6, UP0, UR22, 0xf0, URZ ;  /* 0x000000f016067890 */ /* 0x000fe2000ff1e03f */
[----:B------:R-:W-:Y:S01]  /*7260*/  R2UR UR8, R15 ;  /* 0x000000000f0872ca */ /* 0x000fe200000e0000 */
[----:B------:R-:W-:Y:S01]  /*7270*/  UIADD3 UR30, UP1, UR22, 0x1f0, URZ ;  /* 0x000001f0161e7890 */ /* 0x000fe2000ff3e03f */
[----:B------:R-:W-:Y:S01]  /*7280*/  R2UR UR35, R19 ;  /* 0x00000000132372ca */ /* 0x000fe200000e0000 */
[----:B------:R-:W-:Y:S01]  /*7290*/  UIADD3.X UR7, URZ, UR23, URZ, UP0, !UPT ;  /* 0x000000173f077290 */ /* 0x000fe200087fe43f */
[----:B------:R-:W-:Y:S01]  /*72a0*/  R2UR UR36, R8 ;  /* 0x00000000082472ca */ /* 0x000fe200000e0000 */
[----:B------:R-:W-:Y:S01]  /*72b0*/  UIADD3.X UR31, URZ, UR23, URZ, UP1, !UPT ;  /* 0x000000173f1f7290 */ /* 0x000fe20008ffe43f */
[----:B------:R-:W-:Y:S01]  /*72c0*/  R2UR UR19, R20 ;  /* 0x00000000141372ca */ /* 0x000fe200000e0000 */
[----:B------:R-:W-:Y:S01]  /*72d0*/  VIADD R6, R6, 0x1 ;  /* 0x0000000106067836 */ /* 0x000fe20000000000 */
[----:B------:R-:W-:Y:S01]  /*72e0*/  ISETP.GT.AND P3, PT, R4, 0x1, PT ;  /* 0x000000010400780c */ /* 0x000fe20003f64270 */
[----:B------:R-:W-:Y:S01]  /*72f0*/  UIADD3 UR26, UR34, 0x40, URZ ;  /* 0x00000040221a7890 */ /* 0x000fe2000fffe03f */
[----:B------:R-:W-:Y:S01]  /*7300*/  VIADD R21, R21, 0x80 ;  /* 0x0000008015157836 */ /* 0x000fe20000000000 */
[----:B------:R-:W-:Y:S01]  /*7310*/  UMOV UR14, 0x0 ;  /* 0x00000000000e7882 */ /* 0x000fe20000000000 */
[----:B------:R-:W-:Y:S01]  /*7320*/  UMOV UR15, 0x10000000 ;  /* 0x10000000000f7882 */ /* 0x000fe20000000000 */
[----:B------:R-:W-:Y:S01]  /*7330*/  UIADD3 UR32, UR8, 0x100, URZ ;  /* 0x0000010008207890 */ /* 0x000fe2000fffe03f */
[----:B------:R-:W-:Y:S01]  /*7340*/  ISETP.NE.AND P1, PT, R6, 0x3, PT ;  /* 0x000000030600780c */ /* 0x000fe20003f25270 */
[----:B------:R-:W-:-:S02]  /*7350*/  UIADD3 UR24, UR8, 0x4100, URZ ;  /* 0x0000410008187890 */ /* 0x000fc4000fffe03f */
[----:B------:R-:W-:Y:S01]  /*7360*/  UIADD3 UR16, UR8, 0x18100, URZ ;  /* 0x0001810008107890 */ /* 0x000fe2000fffe03f */
[----:B------:R-:W-:Y:S01]  /*7370*/  SEL R14, RZ, 0x1, P1 ;  /* 0x00000001ff0e7807 */ /* 0x000fe20000800000 */
[----:B------:R-:W-:Y:S01]  /*7380*/  UIADD3 UR8, UR8, 0x1c100, URZ ;  /* 0x0001c10008087890 */ /* 0x000fe2000fffe03f */
[----:B------:R-:W-:Y:S01]  /*7390*/  SEL R6, R6, RZ, P1 ;  /* 0x000000ff06067207 */ /* 0x000fe20000800000 */
[----:B------:R-:W-:Y:S01]  /*73a0*/  UMOV UR25, UR33 ;  /* 0x0000002100197c82 */ /* 0x000fe20008000000 */
[----:B------:R-:W-:Y:S01]  /*73b0*/  UMOV UR27, UR35 ;  /* 0x00000023001b7c82 */ /* 0x000fe20008000000 */
[----:B------:R-:W-:Y:S01]  /*73c0*/  UMOV UR28, UR36 ;  /* 0x00000024001c7c82 */ /* 0x000fe20008000000 */
[----:B------:R-:W-:Y:S01]  /*73d0*/  UMOV UR17, UR33 ;  /* 0x0000002100117c82 */ /* 0x000fe20008000000 */
[----:B------:R-:W-:Y:S01]  /*73e0*/  UMOV UR18, UR34 ;  /* 0x0000002200127c82 */ /* 0x000fe20008000000 */
[----:B------:R-:W-:Y:S01]  /*73f0*/  UMOV UR20, UR36 ;  /* 0x0000002400147c82 */ /* 0x000fe20008000000 */
[----:B------:R0:W-:Y:S01]  /*7400*/  UTMALDG.3D [UR32], [UR6], desc[UR14] ;  /* 0x00000e20060075b4 */ /* 0x0001e20008011000 */
[----:B------:R-:W-:Y:S01]  /*7410*/  UMOV UR9, UR33 ;  /* 0x0000002100097c82 */ /* 0x000fe20008000000 */
[----:B------:R-:W-:Y:S01]  /*7420*/  UMOV UR11, UR19 ;  /* 0x00000013000b7c82 */ /* 0x000fe20008000000 */
[----:B------:R-:W-:Y:S01]  /*7430*/  UMOV UR12, UR36 ;  /* 0x00000024000c7c82 */ /* 0x000fe20008000000 */
[----:B------:R-:W-:Y:S01]  /*7440*/  UMOV UR10, UR26 ;  /* 0x0000001a000a7c82 */ /* 0x000fe20008000000 */
[----:B------:R-:W-:Y:S01]  /*7450*/  LOP3.LUT R5, R5, R14, RZ, 0x3c, !PT ;  /* 0x0000000e05057212 */ /* 0x000fe200078e3cff */
[----:B------:R0:W-:Y:S01]  /*7460*/  UTMALDG.3D [UR24], [UR6], desc[UR14] ;  /* 0x00000e18060075b4 */ /* 0x0001e20008011000 */
[----:B------:R0:W-:Y:S01]  /*7470*/  UTMALDG.3D [UR16], [UR30], desc[UR14] ;  /* 0x00000e101e0075b4 */ /* 0x0001e20008011000 */
[----:B------:R0:W-:Y:S02]  /*7480*/  UTMALDG.3D [UR8], [UR30], desc[UR14] ;  /* 0x00000e081e0075b4 */ /* 0x0001e40008011000 */
[----:B0-----:R-:W-:Y:S05]  /*7490*/  @P3 BRA `(.L_x_169) ;  /* 0xfffffffc00203947 */ /* 0x001fea000383ffff */
.L_x_165:
[----:B------:R-:W-:Y:S05]  /*74a0*/  BSYNC B1 ;  /* 0x0000000000017941 */ /* 0x000fea0003800000 */
.L_x_164:
[----:B------:R-:W-:Y:S01]  /*74b0*/  LOP3.LUT P3, RZ, R13, 0xff, RZ, 0xc0, !PT ;  /* 0x000000ff0dff7812 */ /* 0x000fe2000786c0ff */
[----:B------:R-:W-:Y:S01]  /*74c0*/  IMAD.IADD R12, R3, 0x1, R12 ;  /* 0x00000001030c7824 */ /* 0x000fe200078e020c */
[----:B------:R-:W-:Y:S01]  /*74d0*/  IADD3 R16, P4, R16, UR38, RZ ;  /* 0x0000002610107c10 */ /* 0x000fe2000ff9e0ff */
[----:B------:R-:W-:Y:S01]  /*74e0*/  ULDC.64 UR6, c[0x0][0x650] ;  /* 0x0001940000067ab9 */ /* 0x000fe20000000a00 */
[----:B------:R-:W-:Y:S01]  /*74f0*/  BSSY B1, `(.L_x_170) ;  /* 0x000006a000017945 */ /* 0x000fe20003800000 */
[----:B------:R-:W-:Y:S01]  /*7500*/  IMAD.MOV.U32 R19, RZ, RZ, -0x1 ;  /* 0xffffffffff137424 */ /* 0x000fe200078e00ff */
[----:B------:R-:W-:Y:S01]  /*7510*/  ISETP.GT.U32.AND P1, PT, R12, 0x2, PT ;  /* 0x000000020c00780c */ /* 0x000fe20003f24070 */
[----:B------:R-:W-:Y:S01]  /*7520*/  IMAD.MOV.U32 R20, RZ, RZ, -0x1 ;  /* 0xffffffffff147424 */ /* 0x000fe200078e00ff */
[----:B------:R-:W-:Y:S01]  /*7530*/  IADD3.X R17, R17, UR41, RZ, P4, !PT ;  /* 0x0000002911117c10 */ /* 0x000fe2000a7fe4ff */
[----:B------:R-:W-:Y:S01]  /*7540*/  IMAD.MOV.U32 R8, RZ, RZ, -0x1 ;  /* 0xffffffffff087424 */ /* 0x000fe200078e00ff */
[----:B------:R-:W-:-:S02]  /*7550*/  ISETP.LT.U32.AND P1, PT, R3, 0x3, P1 ;  /* 0x000000030300780c */ /* 0x000fc40000f21070 */
[----:B------:R-:W-:Y:S01]  /*7560*/  PRMT R13, RZ, 0x7610, R13 ;  /* 0x00007610ff0d7816 */ /* 0x000fe2000000000d */
[----:B------:R-:W0:Y:S01]  /*7570*/  @P3 S2R R5, SR_CgaCtaId ;  /* 0x0000000000053919 */ /* 0x000e220000008800 */
[----:B------:R-:W-:-:S04]  /*7580*/  @P3 MOV R4, 0x400 ;  /* 0x0000040000043802 */ /* 0x000fc80000000f00 */
[----:B0-----:R-:W-:Y:S01]  /*7590*/  @P3 LEA R6, R5, R4, 0x18 ;  /* 0x0000000405063211 */ /* 0x001fe200078ec0ff */
[----:B------:R-:W-:-:S03]  /*75a0*/  IMAD.WIDE.U32 R4, R12, -0x55555555, RZ ;  /* 0xaaaaaaab0c047825 */ /* 0x000fc600078e00ff */
[----:B------:R0:W-:Y:S01]  /*75b0*/  @P3 SYNCS.ARRIVE.TRANS64.A1T0 RZ, [R6+URZ+0x48], RZ ;  /* 0x000048ff06ff39a7 */ /* 0x0001e2000810003f */
[----:B------:R-:W-:Y:S02]  /*75c0*/  ISETP.GE.U32.AND P3, PT, R3, 0x3, PT ;  /* 0x000000030300780c */ /* 0x000fe40003f66070 */
[----:B------:R-:W-:Y:S02]  /*75d0*/  SHF.R.U32.HI R7, RZ, 0x1, R5 ;  /* 0x00000001ff077819 */ /* 0x000fe40000011605 */
[----:B------:R-:W-:Y:S02]  /*75e0*/  SEL R5, RZ, 0x1, !P1 ;  /* 0x00000001ff057807 */ /* 0x000fe40004800000 */
[----:B------:R-:W-:Y:S01]  /*75f0*/  ISETP.GE.U32.AND P1, PT, R16, UR6, PT ;  /* 0x0000000610007c0c */ /* 0x000fe2000bf26070 */
[----:B------:R-:W-:Y:S01]  /*7600*/  IMAD R12, R7, -0x3, R12 ;  /* 0xfffffffd070c7824 */ /* 0x000fe200078e020c */
[----:B------:R-:W-:Y:S02]  /*7610*/  LOP3.LUT R0, R0, R5, RZ, 0x3c, !PT ;  /* 0x0000000500007212 */ /* 0x000fe400078e3cff */
[----:B------:R-:W-:-:S02]  /*7620*/  ISETP.GE.U32.AND.EX P1, PT, R17, UR7, PT, P1 ;  /* 0x0000000711007c0c */ /* 0x000fc4000bf26110 */
[----:B------:R-:W-:Y:S02]  /*7630*/  PRMT R4, RZ, 0x7610, R4 ;  /* 0x00007610ff047816 */ /* 0x000fe40000000004 */
[----:B------:R-:W-:-:S09]  /*7640*/  @P3 LOP3.LUT R0, R0, 0x1, R7, 0x78, !PT ;  /* 0x0000000100003812 */ /* 0x000fd200078e7807 */
[----:B0-----:R-:W-:Y:S05]  /*7650*/  @P1 BRA `(.L_x_171) ;  /* 0x00000004004c1947 */ /* 0x001fea0003800000 */
[----:B------:R-:W-:Y:S01]  /*7660*/  ULDC.64 UR6, c[0x0][0x628] ;  /* 0x00018a0000067ab9 */ /* 0x000fe20000000a00 */
[----:B------:R-:W0:Y:S01]  /*7670*/  S2R R15, SR_CTAID.X ;  /* 0x00000000000f7919 */ /* 0x000e220000002500 */
[----:B------:R-:W-:Y:S01]  /*7680*/  ISETP.NE.U32.AND P1, PT, RZ, UR6, PT ;  /* 0x00000006ff007c0c */ /* 0x000fe2000bf25070 */
[----:B------:R-:W-:Y:S01]  /*7690*/  ULDC UR9, c[0x0][0x630] ;  /* 0x00018c0000097ab9 */ /* 0x000fe20000000800 */
[----:B------:R-:W-:Y:S01]  /*76a0*/  IMAD.MOV.U32 R4, RZ, RZ, R16 ;  /* 0x000000ffff047224 */ /* 0x000fe200078e0010 */
[----:B------:R-:W1:Y:S01]  /*76b0*/  S2R R14, SR_CTAID.Y ;  /* 0x00000000000e7919 */ /* 0x000e620000002600 */
[----:B------:R-:W-:Y:S01]  /*76c0*/  ISETP.NE.AND.EX P1, PT, RZ, UR7, PT, P1 ;  /* 0x00000007ff007c0c */ /* 0x000fe2000bf25310 */
[----:B------:R-:W-:-:S12]  /*76d0*/  IMAD.MOV.U32 R5, RZ, RZ, R17 ;  /* 0x000000ffff057224 */ /* 0x000fd800078e0011 */
[----:B------:R-:W-:Y:S05]  /*76e0*/  @!P1 BRA `(.L_x_172) ;  /* 0x0000000000289947 */ /* 0x000fea0003800000 */
[----:B------:R-:W-:Y:S02]  /*76f0*/  ULDC UR8, c[0x0][0x634] ;  /* 0x00018d0000087ab9 */ /* 0x000fe40000000800 */
[----:B------:R-:W-:-:S05]  /*7700*/  IADD3 R9, P1, R16, UR8, RZ ;  /* 0x0000000810097c10 */ /* 0x000fca000ff3e0ff */
[----:B------:R-:W-:-:S04]  /*7710*/  IMAD.X R19, RZ, RZ, R17, P1 ;  /* 0x000000ffff137224 */ /* 0x000fc800008e0611 */
[----:B------:R-:W-:-:S04]  /*7720*/  IMAD.WIDE.U32 R6, R19, UR6, RZ ;  /* 0x0000000613067c25 */ /* 0x000fc8000f8e00ff */
[----:B------:R-:W-:-:S04]  /*7730*/  IMAD.WIDE.U32 R6, P1, R9, UR7, R6 ;  /* 0x0000000709067c25 */ /* 0x000fc8000f820006 */
[----:B------:R-:W-:-:S04]  /*7740*/  IMAD.WIDE.U32 R8, R9, UR6, RZ ;  /* 0x0000000609087c25 */ /* 0x000fc8000f8e00ff */
[----:B------:R-:W-:Y:S01]  /*7750*/  IMAD.X R5, RZ, RZ, RZ, P1 ;  /* 0x000000ffff057224 */ /* 0x000fe200008e06ff */
[----:B------:R-:W-:Y:S01]  /*7760*/  IADD3 RZ, P1, R9, R6, RZ ;  /* 0x0000000609ff7210 */ /* 0x000fe20007f3e0ff */
[----:B------:R-:W-:-:S04]  /*7770*/  IMAD.MOV.U32 R4, RZ, RZ, R7 ;  /* 0x000000ffff047224 */ /* 0x000fc800078e0007 */
[----:B------:R-:W-:-:S08]  /*7780*/  IMAD.WIDE.U32.X R4, R19, UR7, R4, P1 ;  /* 0x0000000713047c25 */ /* 0x000fd000088e0404 */
.L_x_172:
[--C-:B------:R-:W-:Y:S01]  /*7790*/  SHF.R.U64 R8, R4, UR9, R5.reuse ;  /* 0x0000000904087c19 */ /* 0x100fe20008001205 */
[----:B------:R-:W-:Y:S01]  /*77a0*/  ULDC.64 UR6, c[0x0][0x620] ;  /* 0x0001880000067ab9 */ /* 0x000fe20000000a00 */
[----:B------:R-:W-:Y:S01]  /*77b0*/  SHF.R.U32.HI R4, RZ, UR9, R5 ;  /* 0x00000009ff047c19 */ /* 0x000fe20008011605 */
[----:B------:R-:W2:Y:S01]  /*77c0*/  LDC R24, c[0x0][0x144] ;  /* 0x00005100ff187b82 */ /* 0x000ea20000000800 */
[----:B------:R-:W-:Y:S01]  /*77d0*/  IADD3 R7, P1, RZ, -R8, RZ ;  /* 0x80000008ff077210 */ /* 0x000fe20007f3e0ff */
[----:B------:R-:W-:Y:S01]  /*77e0*/  ULDC.64 UR10, c[0x0][0x640] ;  /* 0x00019000000a7ab9 */ /* 0x000fe20000000a00 */
[----:B0-----:R-:W-:Y:S01]  /*77f0*/  I2FP.F32.U32 R9, R15 ;  /* 0x0000000f00097245 */ /* 0x001fe20000201000 */
[----:B------:R-:W-:Y:S02]  /*7800*/  ULDC UR8, c[0x0][0x608] ;  /* 0x0001820000087ab9 */ /* 0x000fe40000000800 */
[----:B------:R-:W-:Y:S01]  /*7810*/  IMAD.X R4, RZ, RZ, ~R4, P1 ;  /* 0x000000ffff047224 */ /* 0x000fe200008e0e04 */
[----:B------:R-:W-:Y:S01]  /*7820*/  ISETP.NE.U32.AND P1, PT, RZ, UR10, PT ;  /* 0x0000000aff007c0c */ /* 0x000fe2000bf25070 */
[----:B------:R-:W0:Y:S02]  /*7830*/  LDC R21, c[0x0][0x148] ;  /* 0x00005200ff157b82 */ /* 0x000e240000000800 */
[----:B------:R-:W-:Y:S01]  /*7840*/  IMAD R6, R4, UR6, RZ ;  /* 0x0000000604067c24 */ /* 0x000fe2000f8e02ff */
[----:B------:R-:W-:Y:S01]  /*7850*/  ISETP.NE.AND.EX P1, PT, RZ, UR11, PT, P1 ;  /* 0x0000000bff007c0c */ /* 0x000fe2000bf25310 */
[----:B------:R-:W-:Y:S01]  /*7860*/  IMAD.WIDE.U32 R4, R7, UR6, R16 ;  /* 0x0000000607047c25 */ /* 0x000fe2000f8e0010 */
[----:B------:R-:W-:-:S03]  /*7870*/  ULDC UR6, c[0x0][0x150] ;  /* 0x0000540000067ab9 */ /* 0x000fc60000000800 */
[----:B------:R-:W-:Y:S02]  /*7880*/  IMAD R7, R7, UR7, R6 ;  /* 0x0000000707077c24 */ /* 0x000fe4000f8e0206 */
[----:B------:R-:W-:Y:S01]  /*7890*/  FMUL R6, R9, UR6 ;  /* 0x0000000609067c20 */ /* 0x000fe20008400000 */
[----:B------:R-:W-:Y:S01]  /*78a0*/  ULDC UR6, c[0x0][0x618] ;  /* 0x0001860000067ab9 */ /* 0x000fe20000000800 */
[----:B------:R-:W-:Y:S01]  /*78b0*/  ULDC UR7, c[0x0][0x154] ;  /* 0x0000550000077ab9 */ /* 0x000fe20000000800 */
[----:B------:R-:W-:-:S03]  /*78c0*/  IMAD.IADD R5, R5, 0x1, R7 ;  /* 0x0000000105057824 */ /* 0x000fc600078e0207 */
[----:B------:R-:W3:Y:S02]  /*78d0*/  F2I.U32.TRUNC.NTZ R6, R6 ;  /* 0x0000000600067305 */ /* 0x000ee4000020f000 */
[----:B------:R-:W-:Y:S02]  /*78e0*/  SHF.R.U64 R9, R4, UR6, R5 ;  /* 0x0000000604097c19 */ /* 0x000fe40008001205 */
[----:B-1----:R-:W-:-:S05]  /*78f0*/  I2FP.F32.U32 R4, R14 ;  /* 0x0000000e00047245 */ /* 0x002fca0000201000 */
[----:B------:R-:W-:Y:S01]  /*7900*/  FMUL R22, R4, UR7 ;  /* 0x0000000704167c20 */ /* 0x000fe20008400000 */
[----:B------:R-:W-:Y:S01]  /*7910*/  SHF.R.U32.HI R4, RZ, UR6, R5 ;  /* 0x00000006ff047c19 */ /* 0x000fe20008011605 */
[----:B------:R-:W-:-:S03]  /*7920*/  ULDC UR6, c[0x0][0x658] ;  /* 0x0001960000067ab9 */ /* 0x000fc60000000800 */
[--C-:B------:R-:W-:Y:S01]  /*7930*/  SHF.R.U64 R20, R9, UR8, R4.reuse ;  /* 0x0000000809147c19 */ /* 0x100fe20008001204 */
[----:B------:R-:W1:Y:S01]  /*7940*/  F2I.U32.TRUNC.NTZ R22, R22 ;  /* 0x0000001600167305 */ /* 0x000e62000020f000 */
[----:B------:R-:W-:Y:S01]  /*7950*/  SHF.R.U32.HI R5, RZ, UR8, R4 ;  /* 0x00000008ff057c19 */ /* 0x000fe20008011604 */
[----:B---3--:R-:W-:-:S03]  /*7960*/  IMAD.MOV R6, RZ, RZ, -R6 ;  /* 0x000000ffff067224 */ /* 0x008fc600078e0a06 */
[----:B------:R-:W-:Y:S01]  /*7970*/  SHF.R.U64 R19, R20, UR6, R5 ;  /* 0x0000000614137c19 */ /* 0x000fe20008001205 */
[----:B--2---:R-:W-:Y:S01]  /*7980*/  IMAD R15, R24, R6, R15 ;  /* 0x00000006180f7224 */ /* 0x004fe200078e020f */
[----:B------:R-:W-:-:S03]  /*7990*/  SHF.R.U32.HI R23, RZ, UR6, R5 ;  /* 0x00000006ff177c19 */ /* 0x000fc60008011605 */
[----:B------:R-:W-:Y:S02]  /*79a0*/  IMAD.MOV.U32 R4, RZ, RZ, R19 ;  /* 0x000000ffff047224 */ /* 0x000fe400078e0013 */
[----:B------:R-:W-:Y:S01]  /*79b0*/  IMAD.MOV.U32 R5, RZ, RZ, R23 ;  /* 0x000000ffff057224 */ /* 0x000fe200078e0017 */
[----:B-1----:R-:W-:Y:S06]  /*79c0*/  @!P1 BRA `(.L_x_173) ;  /* 0x0000000000289947 */ /* 0x002fec0003800000 */
[----:B------:R-:W-:Y:S02]  /*79d0*/  ULDC UR6, c[0x0][0x64c] ;  /* 0x0001930000067ab9 */ /* 0x000fe40000000800 */
[----:B------:R-:W-:-:S05]  /*79e0*/  IADD3 R5, P1, R19, UR6, RZ ;  /* 0x0000000613057c10 */ /* 0x000fca000ff3e0ff */
[----:B------:R-:W-:-:S04]  /*79f0*/  IMAD.X R23, RZ, RZ, R23, P1 ;  /* 0x000000ffff177224 */ /* 0x000fc800008e0617 */
[----:B------:R-:W-:-:S04]  /*7a00*/  IMAD.WIDE.U32 R6, R23, UR10, RZ ;  /* 0x0000000a17067c25 */ /* 0x000fc8000f8e00ff */
[----:B------:R-:W-:-:S04]  /*7a10*/  IMAD.WIDE.U32 R6, P1, R5, UR11, R6 ;  /* 0x0000000b05067c25 */ /* 0x000fc8000f820006 */
[----:B------:R-:W-:-:S04]  /*7a20*/  IMAD.WIDE.U32 R4, R5, UR10, RZ ;  /* 0x0000000a05047c25 */ /* 0x000fc8000f8e00ff */
[----:B------:R-:W-:Y:S01]  /*7a30*/  IMAD.MOV.U32 R4, RZ, RZ, R7 ;  /* 0x000000ffff047224 */ /* 0x000fe200078e0007 */
[----:B------:R-:W-:Y:S01]  /*7a40*/  IADD3 RZ, P3, R5, R6, RZ ;  /* 0x0000000605ff7210 */ /* 0x000fe20007f7e0ff */
[----:B------:R-:W-:-:S04]  /*7a50*/  IMAD.X R5, RZ, RZ, RZ, P1 ;  /* 0x000000ffff057224 */ /* 0x000fc800008e06ff */
[----:B------:R-:W-:-:S08]  /*7a60*/  IMAD.WIDE.U32.X R4, R23, UR11, R4, P3 ;  /* 0x0000000b17047c25 */ /* 0x000fd000098e0404 */
.L_x_173:
[----:B------:R-:W-:Y:S01]  /*7a70*/  ISETP.NE.AND P1, PT, R2, 0x1, PT ;  /* 0x000000010200780c */ /* 0x000fe20003f25270 */
[----:B------:R-:W-:Y:S01]  /*7a80*/  ULDC UR6, c[0x0][0x648] ;  /* 0x0001920000067ab9 */ /* 0x000fe20000000800 */
[----:B------:R-:W-:Y:S01]  /*7a90*/  LOP3.LUT R20, R20, UR5, RZ, 0xc0, !PT ;  /* 0x0000000514147c12 */ /* 0x000fe2000f8ec0ff */
[----:B------:R-:W-:Y:S01]  /*7aa0*/  IMAD.MOV R22, RZ, RZ, -R22 ;  /* 0x000000ffff167224 */ /* 0x000fe200078e0a16 */
[----:B------:R-:W-:Y:S01]  /*7ab0*/  SHF.R.U64 R5, R4, UR6, R5 ;  /* 0x0000000604057c19 */ /* 0x000fe20008001205 */
[----:B------:R-:W-:Y:S01]  /*7ac0*/  ULDC UR6, c[0x0][0x638] ;  /* 0x00018e0000067ab9 */ /* 0x000fe20000000800 */
[----:B------:R-:W-:Y:S01]  /*7ad0*/  LOP3.LUT R6, R9, UR4, RZ, 0xc0, !PT ;  /* 0x0000000409067c12 */ /* 0x000fe2000f8ec0ff */
[----:B------:R-:W-:Y:S02]  /*7ae0*/  ULDC UR7, c[0x0][0x610] ;  /* 0x0001840000077ab9 */ /* 0x000fe40000000800 */
[----:B------:R-:W-:Y:S02]  /*7af0*/  IMAD.MOV R4, RZ, RZ, -R5 ;  /* 0x000000ffff047224 */ /* 0x000fe400078e0a05 */
[----:B------:R-:W-:-:S02]  /*7b00*/  IMAD R20, R5, UR13, R20 ;  /* 0x0000000d05147c24 */ /* 0x000fc4000f8e0214 */
[----:B0-----:R-:W-:Y:S02]  /*7b10*/  @P1 IMAD R15, R21, R22, R14 ;  /* 0x00000016150f1224 */ /* 0x001fe400078e020e */
[----:B------:R-:W-:Y:S01]  /*7b20*/  IMAD R19, R4, UR6, R19 ;  /* 0x0000000604137c24 */ /* 0x000fe2000f8e0213 */
[----:B------:R-:W-:Y:S01]  /*7b30*/  ULDC UR6, c[0x0][0x600] ;  /* 0x0001800000067ab9 */ /* 0x000fe20000000800 */
[----:B------:R-:W-:Y:S02]  /*7b40*/  IMAD R15, R20, UR7, R15 ;  /* 0x00000007140f7c24 */ /* 0x000fe4000f8e020f */
[----:B------:R-:W-:Y:S02]  /*7b50*/  IMAD R6, R19, UR6, R6 ;  /* 0x0000000613067c24 */ /* 0x000fe4000f8e0206 */
[----:B------:R-:W-:-:S03]  /*7b60*/  IMAD.MOV.U32 R4, RZ, RZ, 0x1 ;  /* 0x00000001ff047424 */ /* 0x000fc600078e00ff */
[----:B------:R-:W-:Y:S02]  /*7b70*/  SEL R20, R6, R15, !P1 ;  /* 0x0000000f06147207 */ /* 0x000fe40004800000 */
[----:B------:R-:W-:-:S07]  /*7b80*/  SEL R19, R15, R6, !P1 ;  /* 0x000000060f137207 */ /* 0x000fce0004800000 */
.L_x_171:
[----:B------:R-:W-:Y:S05]  /*7b90*/  BSYNC B1 ;  /* 0x0000000000017941 */ /* 0x000fea0003800000 */
.L_x_170:
[----:B------:R-:W-:-:S13]  /*7ba0*/  LOP3.LUT P1, RZ, R4, 0xff, RZ, 0xc0, !PT ;  /* 0x000000ff04ff7812 */ /* 0x000fda000782c0ff */
[----:B------:R-:W-:Y:S05]  /*7bb0*/  @P1 BRA `(.L_x_174) ;  /* 0xfffffff400241947 */ /* 0x000fea000383ffff */
[----:B------:R-:W-:Y:S05]  /*7bc0*/  BSYNC B0 ;  /* 0x0000000000007941 */ /* 0x000fea0003800000 */
.L_x_162:
[----:B------:R-:W-:-:S03]  /*7bd0*/  UMOV UR6, 0xffffffff ;  /* 0xffffffff00067882 */ /* 0x000fc60000000000 */
[----:B------:R-:W-:Y:S05]  /*7be0*/  BRA.DIV UR6, `(.L_x_175) ;  /* 0x0000000206f47947 */ /* 0x000fea000b800000 */
[----:B------:R-:W-:-:S13]  /*7bf0*/  ELECT P6, URZ, PT ;  /* 0x00000000003f782f */ /* 0x000fda00038c0000 */
.L_x_188:
[----:B------:R-:W-:Y:S04]  /*7c00*/  BSSY B0, `(.L_x_176) ;  /* 0x0000022000007945 */ /* 0x000fe80003800000 */
[----:B------:R-:W-:Y:S05]  /*7c10*/  @!P6 BRA `(.L_x_177) ;  /* 0x000000000080e947 */ /* 0x000fea0003800000 */
[----:B------:R-:W-:-:S04]  /*7c20*/  LOP3.LUT R18, R18, 0x2, RZ, 0xfc, !PT ;  /* 0x0000000212127812 */ /* 0x000fc800078efcff */
[----:B------:R-:W-:-:S13]  /*7c30*/  ISETP.NE.AND P0, PT, R18, 0x3, PT ;  /* 0x000000031200780c */ /* 0x000fda0003f05270 */
[----:B------:R-:W-:Y:S05]  /*7c40*/  @!P0 BRA `(.L_x_178) ;  /* 0x0000000000048947 */ /* 0x000fea0003800000 */
[----:B------:R-:W-:Y:S01]  /*7c50*/  BPT.TRAP 0x1 ;  /* 0x000000040000795c */ /* 0x000fe20000300000 */
.L_x_178:
[----:B------:R-:W0:Y:S01]  /*7c60*/  S2R R3, SR_CgaCtaId ;  /* 0x0000000000037919 */ /* 0x000e220000008800 */
[----:B------:R-:W-:-:S04]  /*7c70*/  MOV R2, 0x400 ;  /* 0x0000040000027802 */ /* 0x000fc80000000f00 */
[----:B0-----:R-:W-:Y:S02]  /*7c80*/  LEA R3, R3, R2, 0x18 ;  /* 0x0000000203037211 */ /* 0x001fe400078ec0ff */
[----:B------:R-:W-:-:S03]  /*7c90*/  SHF.L.U32 R2, R0, 0x1f, RZ ;  /* 0x0000001f00027819 */ /* 0x000fc600000006ff */
[----:B------:R-:W-:-:S04]  /*7ca0*/  VIADD R3, R3, 0x18 ;  /* 0x0000001803037836 */ /* 0x000fc80000000000 */
[C---:B------:R-:W-:Y:S02]  /*7cb0*/  IMAD R7, R12.reuse, 0x8, R3 ;  /* 0x000000080c077824 */ /* 0x040fe400078e0203 */
[----:B------:R-:W-:Y:S02]  /*7cc0*/  VIADD R12, R12, 0x1 ;  /* 0x000000010c0c7836 */ /* 0x000fe40000000000 */
[----:B------:R-:W0:Y:S03]  /*7cd0*/  SYNCS.PHASECHK.TRANS64.TRYWAIT P0, [R7+URZ], R2 ;  /* 0x00000002070075a7 */ /* 0x000e26000800017f */
[----:B------:R-:W-:-:S04]  /*7ce0*/  ISETP.NE.AND P1, PT, R12, 0x3, PT ;  /* 0x000000030c00780c */ /* 0x000fc80003f25270 */
[----:B------:R-:W-:Y:S02]  /*7cf0*/  SEL R5, RZ, 0x1, P1 ;  /* 0x00000001ff057807 */ /* 0x000fe40000800000 */
[----:B------:R-:W-:Y:S02]  /*7d00*/  SEL R12, R12, RZ, P1 ;  /* 0x000000ff0c0c7207 */ /* 0x000fe40000800000 */
[----:B------:R-:W-:-:S03]  /*7d10*/  LOP3.LUT R5, R0, R5, RZ, 0x3c, !PT ;  /* 0x0000000500057212 */ /* 0x000fc600078e3cff */
[----:B------:R-:W-:Y:S01]  /*7d20*/  IMAD R9, R12, 0x8, R3 ;  /* 0x000000080c097824 */ /* 0x000fe200078e0203 */
[----:B------:R-:W-:Y:S01]  /*7d30*/  SHF.L.U32 R4, R5, 0x1f, RZ ;  /* 0x0000001f05047819 */ /* 0x000fe200000006ff */
[----:B0-----:R-:W-:Y:S06]  /*7d40*/  @!P0 BRA `(.L_x_179) ;  /* 0x0000000000bc8947 */ /* 0x001fec0003800000 */
.L_x_189:
[----:B------:R-:W1:Y:S01]  /*7d50*/  SYNCS.PHASECHK.TRANS64.TRYWAIT P0, [R9+URZ], R4 ;  /* 0x00000004090075a7 */ /* 0x000e62000800017f */
[----:B------:R-:W-:-:S05]  /*7d60*/  VIADD R0, R12, 0x1 ;  /* 0x000000010c007836 */ /* 0x000fca0000000000 */
[----:B------:R-:W-:-:S04]  /*7d70*/  ISETP.NE.AND P1, PT, R0, 0x3, PT ;  /* 0x000000030000780c */ /* 0x000fc80003f25270 */
[----:B0-----:R-:W-:Y:S02]  /*7d80*/  SEL R2, RZ, 0x1, P1 ;  /* 0x00000001ff027807 */ /* 0x001fe40000800000 */
[----:B------:R-:W-:Y:S02]  /*7d90*/  SEL R0, R0, RZ, P1 ;  /* 0x000000ff00007207 */ /* 0x000fe40000800000 */
[----:B------:R-:W-:Y:S01]  /*7da0*/  LOP3.LUT R2, R5, R2, RZ, 0x3c, !PT ;  /* 0x0000000205027212 */ /* 0x000fe200078e3cff */
[----:B-1----:R-:W-:Y:S06]  /*7db0*/  @!P0 BRA `(.L_x_180) ;  /* 0x0000000000b48947 */ /* 0x002fec0003800000 */
.L_x_190:
[----:B------:R-:W-:Y:S01]  /*7dc0*/  IMAD R3, R0, 0x8, R3 ;  /* 0x0000000800037824 */ /* 0x000fe200078e0203 */
[----:B------:R-:W-:-:S07]  /*7dd0*/  SHF.L.U32 R0, R2, 0x1f, RZ ;  /* 0x0000001f02007819 */ /* 0x000fce00000006ff */
.L_x_181:
[----:B-1----:R1:W2:Y:S02]  /*7de0*/  SYNCS.PHASECHK.TRANS64.TRYWAIT P0, [R3+URZ], R0 ;  /* 0x00000000030075a7 */ /* 0x0022a4000800017f */
[----:B--2---:R-:W-:Y:S05]  /*7df0*/  @!P0 NANOSLEEP.SYNCS 0x989680 ;  /* 0x009896800000895d */ /* 0x004fea0003900000 */
[----:B------:R-:W2:Y:S02]  /*7e00*/  @!P0 SYNCS.PHASECHK.TRANS64 P0, [R3+URZ], R0 ;  /* 0x00000000030085a7 */ /* 0x000ea4000800007f */
[----:B--2---:R-:W-:Y:S05]  /*7e10*/  @!P0 BRA `(.L_x_181) ;  /* 0xfffffffc00f08947 */ /* 0x004fea000383ffff */
.L_x_177:
[----:B------:R-:W-:Y:S05]  /*7e20*/  BSYNC B0 ;  /* 0x0000000000007941 */ /* 0x000fea0003800000 */
.L_x_176:
[----:B------:R-:W-:Y:S05]  /*7e30*/  EXIT ;  /* 0x000000000000794d */ /* 0x000fea0003800000 */
.L_x_17:
[----:B-1----:R1:W2:Y:S02]  /*7e40*/  SYNCS.PHASECHK.TRANS64.TRYWAIT P1, [R3+URZ], R0 ;  /* 0x00000000030075a7 */ /* 0x0022a4000802017f */
[----:B--2---:R-:W-:Y:S05]  /*7e50*/  @!P1 NANOSLEEP.SYNCS 0x989680 ;  /* 0x009896800000995d */ /* 0x004fea0003900000 */
[----:B------:R-:W2:Y:S02]  /*7e60*/  @!P1 SYNCS.PHASECHK.TRANS64 P1, [R3+URZ], R0 ;  /* 0x00000000030095a7 */ /* 0x000ea4000802007f */
[----:B--2---:R-:W-:Y:S05]  /*7e70*/  @!P1 BRA `(.L_x_17) ;  /* 0xfffffffc00f09947 */ /* 0x004fea000383ffff */
[----:B------:R-:W-:Y:S05]  /*7e80*/  BRA `(.L_x_16) ;  /* 0xffffff9400807947 */ /* 0x000fea000383ffff */
.L_x_22:
[----:B-1----:R-:W-:-:S04]  /*7e90*/  IMAD.U32 R4, RZ, RZ, UR8 ;  /* 0x00000008ff047e24 */ /* 0x002fc8000f8e00ff */
[----:B------:R1:W2:Y:S03]  /*7ea0*/  SYNCS.PHASECHK.TRANS64.TRYWAIT P1, [R4+URZ], R3 ;  /* 0x00000003040075a7 */ /* 0x0002a6000802017f */
[----:B--2---:R-:W-:Y:S05]  /*7eb0*/  @!P1 NANOSLEEP.SYNCS 0x989680 ;  /* 0x009896800000995d */ /* 0x004fea0003900000 */
[----:B------:R-:W2:Y:S02]  /*7ec0*/  @!P1 SYNCS.PHASECHK.TRANS64 P1, [R4+URZ], R3 ;  /* 0x00000003040095a7 */ /* 0x000ea4000802007f */
[----:B--2---:R-:W-:Y:S05]  /*7ed0*/  @!P1 BRA `(.L_x_22) ;  /* 0xfffffffc00ec9947 */ /* 0x004fea000383ffff */
[----:B------:R-:W-:Y:S05]  /*7ee0*/  BRA `(.L_x_21) ;  /* 0xffffff9800bc7947 */ /* 0x000fea000383ffff */
.L_x_163:
[----:B------:R-:W-:Y:S01]  /*7ef0*/  BSSY B1, `(.L_x_182) ;  /* 0x0000006000017945 */ /* 0x000fe20003800000 */
[----:B------:R-:W-:-:S07]  /*7f00*/  IMAD.MOV.U32 R15, RZ, RZ, -0x1 ;  /* 0xffffffffff0f7424 */ /* 0x000fce00078e00ff */
[----:B------:R-:W-:Y:S05]  /*7f10*/  WARPSYNC.COLLECTIVE R15, `(.L_x_183) ;  /* 0x000000000f0c7348 */ /* 0x000fea0003c00000 */
[----:B------:R-:W-:Y:S02]  /*7f20*/  ELECT P6, UR62, PT ;  /* 0x00000000003e782f */ /* 0x000fe400038c0000 */
[----:B------:R-:W-:Y:S01]  /*7f30*/  MOV R14, UR62 ;  /* 0x0000003e000e7c02 */ /* 0x000fe20008000f00 */
[----:B------:R-:W-:Y:S10]  /*7f40*/  ENDCOLLECTIVE ;  /* 0x000000000000791b */ /* 0x000ff40003800000 */
.L_x_183:
[----:B------:R-:W-:Y:S05]  /*7f50*/  BSYNC B1 ;  /* 0x0000000000017941 */ /* 0x000fea0003800000 */
.L_x_182:
[----:B------:R-:W-:Y:S05]  /*7f60*/  BRA `(.L_x_184) ;  /* 0xfffffff000447947 */ /* 0x000fea000383ffff */
.L_x_166:
[----:B0-----:R0:W1:Y:S02]  /*7f70*/  SYNCS.PHASECHK.TRANS64.TRYWAIT P1, [R14+URZ+0x18], R7 ;  /* 0x000018070e0075a7 */ /* 0x001064000802017f */
[----:B-1----:R-:W-:Y:S05]  /*7f80*/  @!P1 NANOSLEEP.SYNCS 0x989680 ;  /* 0x009896800000995d */ /* 0x002fea0003900000 */
[----:B------:R-:W1:Y:S02]  /*7f90*/  @!P1 SYNCS.PHASECHK.TRANS64 P1, [R14+URZ+0x18], R7 ;  /* 0x000018070e0095a7 */ /* 0x000e64000802007f */
[----:B-1----:R-:W-:Y:S05]  /*7fa0*/  @!P1 BRA `(.L_x_166) ;  /* 0xfffffffc00f09947 */ /* 0x002fea000383ffff */
[----:B------:R-:W-:Y:S05]  /*7fb0*/  BRA `(.L_x_185) ;  /* 0xfffffff000787947 */ /* 0x000fea000383ffff */
.L_x_175:
[----:B------:R-:W-:Y:S01]  /*7fc0*/  BSSY B0, `(.L_x_186) ;  /* 0x0000006000007945 */ /* 0x000fe20003800000 */
[----:B------:R-:W-:-:S07]  /*7fd0*/  IMAD.MOV.U32 R15, RZ, RZ, -0x1 ;  /* 0xffffffffff0f7424 */ /* 0x000fce00078e00ff */
[----:B------:R-:W-:Y:S05]  /*7fe0*/  WARPSYNC.COLLECTIVE R15, `(.L_x_187) ;  /* 0x000000000f0c7348 */ /* 0x000fea0003c00000 */
[----:B------:R-:W-:Y:S02]  /*7ff0*/  ELECT P6, UR62, PT ;  /* 0x00000000003e782f */ /* 0x000fe400038c0000 */
[----:B------:R-:W-:Y:S01]  /*8000*/  MOV R14, UR62 ;  /* 0x0000003e000e7c02 */ /* 0x000fe20008000f00 */
[----:B------:R-:W-:Y:S10]  /*8010*/  ENDCOLLECTIVE ;  /* 0x000000000000791b */ /* 0x000ff40003800000 */
.L_x_187:
[----:B------:R-:W-:Y:S05]  /*8020*/  BSYNC B0 ;  /* 0x0000000000007941 */ /* 0x000fea0003800000 */
.L_x_186:
[----:B------:R-:W-:Y:S05]  /*8030*/  BRA `(.L_x_188) ;  /* 0xfffffff800f07947 */ /* 0x000fea000383ffff */
.L_x_179:
[----:B0-----:R0:W1:Y:S02]  /*8040*/  SYNCS.PHASECHK.TRANS64.TRYWAIT P0, [R7+URZ], R2 ;  /* 0x00000002070075a7 */ /* 0x001064000800017f */
[----:B-1----:R-:W-:Y:S05]  /*8050*/  @!P0 NANOSLEEP.SYNCS 0x989680 ;  /* 0x009896800000895d */ /* 0x002fea0003900000 */
[----:B------:R-:W1:Y:S02]  /*8060*/  @!P0 SYNCS.PHASECHK.TRANS64 P0, [R7+URZ], R2 ;  /* 0x00000002070085a7 */ /* 0x000e64000800007f */
[----:B-1----:R-:W-:Y:S05]  /*8070*/  @!P0 BRA `(.L_x_179) ;  /* 0xfffffffc00f08947 */ /* 0x002fea000383ffff */
[----:B------:R-:W-:Y:S05]  /*8080*/  BRA `(.L_x_189) ;  /* 0xfffffffc00307947 */ /* 0x000fea000383ffff */
.L_x_180:
[----:B0-----:R0:W1:Y:S02]  /*8090*/  SYNCS.PHASECHK.TRANS64.TRYWAIT P0, [R9+URZ], R4 ;  /* 0x00000004090075a7 */ /* 0x001064000800017f */
[----:B-1----:R-:W-:Y:S05]  /*80a0*/  @!P0 NANOSLEEP.SYNCS 0x989680 ;  /* 0x009896800000895d */ /* 0x002fea0003900000 */
[----:B------:R-:W1:Y:S02]  /*80b0*/  @!P0 SYNCS.PHASECHK.TRANS64 P0, [R9+URZ], R4 ;  /* 0x00000004090085a7 */ /* 0x000e64000800007f */
[----:B-1----:R-:W-:Y:S05]  /*80c0*/  @!P0 BRA `(.L_x_180) ;  /* 0xfffffffc00f08947 */ /* 0x002fea000383ffff */
[----:B------:R-:W-:Y:S05]  /*80d0*/  BRA `(.L_x_190) ;  /* 0xfffffffc00387947 */ /* 0x000fea000383ffff */
.L_x_191:
[----:B------:R-:W-:-:S00]  /*80e0*/  BRA `(.L_x_191) ;  /* 0xfffffffc00fc7947 */ /* 0x000fc0000383ffff */
[----:B------:R-:W-:-:S00]  /*80f0*/  NOP ;  /* 0x0000000000007918 */ /* 0x000fc00000000000 */
        /* <DEDUP_REMOVED lines=8> */
.L_x_192:


//--------------------- .nv.global.init           --------------------------
	.section	.nv.global.init,"aw",@progbits
.nv.global.init:
	.type		$str$22,@object
	.size		$str$22,($str$23 - $str$22)
$str$22:
        /*0000*/ 	.byte	0x6b, 0x5f, 0x74, 0x69, 0x6c, 0x65, 0x5f, 0x63, 0x6f, 0x75, 0x6e, 0x74, 0x20, 0x3e, 0x3d, 0x20
        /*0010*/ 	.byte	0x31, 0x00
	.type		$str$23,@object
	.size		$str$23,(__unnamed_1 - $str$23)
$str$23:
        /*0012*/ 	.byte	0x2f, 0x74, 0x6d, 0x70, 0x2f, 0x63, 0x75, 0x74, 0x6c, 0x61, 0x73, 0x73, 0x5f, 0x73, 0x77, 0x65
        /*0022*/ 	.byte	0x65, 0x70, 0x5f, 0x73, 0x72, 0x63, 0x2f, 0x69, 0x6e, 0x63, 0x6c, 0x75, 0x64, 0x65, 0x2f, 0x63
        /*0032*/ 	.byte	0x75, 0x74, 0x6c, 0x61, 0x73, 0x73, 0x2f, 0x67, 0x65, 0x6d, 0x6d, 0x2f, 0x63, 0x6f, 0x6c, 0x6c
        /*0042*/ 	.byte	0x65, 0x63, 0x74, 0x69, 0x76, 0x65, 0x2f, 0x73, 0x6d, 0x39, 0x30, 0x5f, 0x6d, 0x6d, 0x61, 0x5f
        /*0052*/ 	.byte	0x74, 0x6d, 0x61, 0x5f, 0x67, 0x6d, 0x6d, 0x61, 0x5f, 0x73, 0x73, 0x5f, 0x77, 0x61, 0x72, 0x70
        /*0062*/ 	.byte	0x73, 0x70, 0x65, 0x63, 0x69, 0x61, 0x6c, 0x69, 0x7a, 0x65, 0x64, 0x2e, 0x68, 0x70, 0x70, 0x00
	.type		__unnamed_1,@object
	.size		__unnamed_1,(.L_0 - __unnamed_1)
__unnamed_1:
        /*0072*/ 	.byte	0x76, 0x6f, 0x69, 0x64, 0x20, 0x63, 0x75, 0x74, 0x6c, 0x61, 0x73, 0x73, 0x3a, 0x3a, 0x67, 0x65
        /* <DEDUP_REMOVED lines=180> */
        /*0bc2*/ 	.byte	0x74, 0x69, 0x74, 0x79, 0x5d, 0x00
.L_0:


//--------------------- .nv.shared._ZN7cutlass13device_kernelINS_4gemm6kernel13GemmUniversalIN4cute5tupleIJiiiiEEENS1_10collective13CollectiveMmaINS1_34MainloopSm90TmaGmmaWarpSpecializedILi3ENS5_IJNS4_1CILi1EEESB_SB_EEENS1_35KernelTmaWarpSpecializedCooperativeEEENS5_IJNSA_ILi128EEESF_SF_EEENS_10bfloat16_tENS5_IJlSB_lEEESH_SI_NS4_8TiledMMAINS4_8MMA_AtomIJNS4_4SM904GMMA28MMA_64x128x16_F32BF16BF16_SSILNSM_5MajorE0ELSO_0ELNSM_7ScaleInE1ELSP_1EEEEEENS4_6LayoutINS5_IJNSA_ILi2EEESB_SB_EEENS5_IJSB_NSA_ILi0EEESV_EEEEENS5_IJNS4_10UnderscoreESY_SY_EEEEENS4_13SM90_TMA_LOADENS4_14ComposedLayoutINS4_7SwizzleILi3ELi4ELi3EEENS4_18smem_ptr_flag_bitsILi16EEENSS_INS5_IJNSA_ILi8EEENSA_ILi64EEEEEENS5_IJS18_SB_EEEEEEEvNS4_8identityES11_S1C_vS1D_EENS_8epilogue10collective6detail29Sm90TmaWarpSpecializedAdapterINS1G_15DefaultEpilogueISH_SI_SI_NS1F_6thread17LinearCombinationISH_Li1EffLNS1K_9ScaleType4KindE0ELNS_15FloatRoundStyleE2ESH_EENS1_15EpilogueDefaultEEEEEvvEEEEvNT_6ParamsE --------------------------
	.section	.nv.shared._ZN7cutlass13device_kernelINS_4gemm6kernel13GemmUniversalIN4cute5tupleIJiiiiEEENS1_10collective13CollectiveMmaINS1_34MainloopSm90TmaGmmaWarpSpecializedILi3ENS5_IJNS4_1CILi1EEESB_SB_EEENS1_35KernelTmaWarpSpecializedCooperativeEEENS5_IJNSA_ILi128EEESF_SF_EEENS_10bfloat16_tENS5_IJlSB_lEEESH_SI_NS4_8TiledMMAINS4_8MMA_AtomIJNS4_4SM904GMMA28MMA_64x128x16_F32BF16BF16_SSILNSM_5MajorE0ELSO_0ELNSM_7ScaleInE1ELSP_1EEEEEENS4_6LayoutINS5_IJNSA_ILi2EEESB_SB_EEENS5_IJSB_NSA_ILi0EEESV_EEEEENS5_IJNS4_10UnderscoreESY_SY_EEEEENS4_13SM90_TMA_LOADENS4_14ComposedLayoutINS4_7SwizzleILi3ELi4ELi3EEENS4_18smem_ptr_flag_bitsILi16EEENSS_INS5_IJNSA_ILi8EEENSA_ILi64EEEEEENS5_IJS18_SB_EEEEEEEvNS4_8identityES11_S1C_vS1D_EENS_8epilogue10collective6detail29Sm90TmaWarpSpecializedAdapterINS1G_15DefaultEpilogueISH_SI_SI_NS1F_6thread17LinearCombinationISH_Li1EffLNS1K_9ScaleType4KindE0ELNS_15FloatRoundStyleE2ESH_EENS1_15EpilogueDefaultEEEEEvvEEEEvNT_6ParamsE,"aw",@nobits
	.sectionflags	@""
	.align	16
	.zero		1024


//--------------------- .nv.shared.reserved.0     --------------------------
	.section	.nv.shared.reserved.0,"aw",@nobits
	.weak		__nv_reservedSMEM_offset_0_alias
	.size		__nv_reservedSMEM_offset_0_alias, 0, 0
	.other		__nv_reservedSMEM_offset_0_alias,@"STO_CUDA_RESERVED_SHARED STV_DEFAULT"
__nv_reservedSMEM_offset_0_alias:
	.zero		0


//--------------------- .nv.global                --------------------------
	.section	.nv.global,"aw",@nobits
.nv.global:
	.type		_ZN40_INTERNAL_77e69f8b_4_k_cu_5f59a906_272354cute1_E,@object
	.size		_ZN40_INTERNAL_77e69f8b_4_k_cu_5f59a906_272354cute1_E,(_ZN40_INTERNAL_77e69f8b_4_k_cu_5f59a906_272354cuda3std3__45__cpo6cbeginE - _ZN40_INTERNAL_77e69f8b_4_k_cu_5f59a906_272354cute1_E)
_ZN40_INTERNAL_77e69f8b_4_k_cu_5f59a906_272354cute1_E:
	.zero		1
	.type		_ZN40_INTERNAL_77e69f8b_4_k_cu_5f59a906_272354cuda3std3__45__cpo6cbeginE,@object
	.size		_ZN40_INTERNAL_77e69f8b_4_k_cu_5f59a906_272354cuda3std3__45__cpo6cbeginE,(_ZN40_INTERNAL_77e69f8b_4_k_cu_5f59a906_272354cuda3std3__48in_placeE - _ZN40_INTERNAL_77e69f8b_4_k_cu_5f59a906_272354cuda3std3__45__cpo6cbeginE)
_ZN40_INTERNAL_77e69f8b_4_k_cu_5f59a906_272354cuda3std3__45__cpo6cbeginE:
	.zero		1
	.type		_ZN40_INTERNAL_77e69f8b_4_k_cu_5f59a906_272354cuda3std3__48in_placeE,@object
	.size		_ZN40_INTERNAL_77e69f8b_4_k_cu_5f59a906_272354cuda3std3__48in_placeE,(_ZN40_INTERNAL_77e69f8b_4_k_cu_5f59a906_272354cuda3std6ranges3__45__cpo9iter_moveE - _ZN40_INTERNAL_77e69f8b_4_k_cu_5f59a906_272354cuda3std3__48in_placeE)
_ZN40_INTERNAL_77e69f8b_4_k_cu_5f59a906_272354cuda3std3__48in_placeE:
	.zero		1
	.type		_ZN40_INTERNAL_77e69f8b_4_k_cu_5f59a906_272354cuda3std6ranges3__45__cpo9iter_moveE,@object
	.size		_ZN40_INTERNAL_77e69f8b_4_k_cu_5f59a906_272354cuda3std6ranges3__45__cpo9iter_moveE,(_ZN40_INTERNAL_77e69f8b_4_k_cu_5f59a906_272354cuda3std3__45__cpo5beginE - _ZN40_INTERNAL_77e69f8b_4_k_cu_5f59a906_272354cuda3std6ranges3__45__cpo9iter_moveE)
_ZN40_INTERNAL_77e69f8b_4_k_cu_5f59a906_272354cuda3std6ranges3__45__cpo9iter_moveE:
	.zero		1
	.type		_ZN40_INTERNAL_77e69f8b_4_k_cu_5f59a906_272354cuda3std3__45__cpo5beginE,@object
	.size		_ZN40_INTERNAL_77e69f8b_4_k_cu_5f59a906_272354cuda3std3__45__cpo5beginE,(_ZN40_INTERNAL_77e69f8b_4_k_cu_5f59a906_272354cuda3std3__442_GLOBAL__N__77e69f8b_4_k_cu_5f59a906_272356ignoreE - _ZN40_INTERNAL_77e69f8b_4_k_cu_5f59a906_272354cuda3std3__45__cpo5beginE)
_ZN40_INTERNAL_77e69f8b_4_k_cu_5f59a906_272354cuda3std3__45__cpo5beginE:
	.zero		1
	.type		_ZN40_INTERNAL_77e69f8b_4_k_cu_5f59a906_272354cuda3std3__442_GLOBAL__N__77e69f8b_4_k_cu_5f59a906_272356ignoreE,@object
	.size		_ZN40_INTERNAL_77e69f8b_4_k_cu_5f59a906_272354cuda3std3__442_GLOBAL__N__77e69f8b_4_k_cu_5f59a906_272356ignoreE,(_ZN40_INTERNAL_77e69f8b_4_k_cu_5f59a906_272354cute7productE - _ZN40_INTERNAL_77e69f8b_4_k_cu_5f59a906_272354cuda3std3__442_GLOBAL__N__77e69f8b_4_k_cu_5f59a906_272356ignoreE)
_ZN40_INTERNAL_77e69f8b_4_k_cu_5f59a906_272354cuda3std3__442_GLOBAL__N__77e69f8b_4_k_cu_5f59a906_272356ignoreE:
	.zero		1
	.type		_ZN40_INTERNAL_77e69f8b_4_k_cu_5f59a906_272354cute7productE,@object
	.size		_ZN40_INTERNAL_77e69f8b_4_k_cu_5f59a906_272354cute7productE,(_ZN40_INTERNAL_77e69f8b_4_k_cu_5f59a906_272354cuda3std3__45__cpo3endE - _ZN40_INTERNAL_77e69f8b_4_k_cu_5f59a906_272354cute7productE)
_ZN40_INTERNAL_77e69f8b_4_k_cu_5f59a906_272354cute7productE:
	.zero		1
	.type		_ZN40_INTERNAL_77e69f8b_4_k_cu_5f59a906_272354cuda3std3__45__cpo3endE,@object
	.size		_ZN40_INTERNAL_77e69f8b_4_k_cu_5f59a906_272354cuda3std3__45__cpo3endE,(_ZN40_INTERNAL_77e69f8b_4_k_cu_5f59a906_272354cuda3std3__419piecewise_constructE - _ZN40_INTERNAL_77e69f8b_4_k_cu_5f59a906_272354cuda3std3__45__cpo3endE)
_ZN40_INTERNAL_77e69f8b_4_k_cu_5f59a906_272354cuda3std3__45__cpo3endE:
	.zero		1
	.type		_ZN40_INTERNAL_77e69f8b_4_k_cu_5f59a906_272354cuda3std3__419piecewise_constructE,@object
	.size		_ZN40_INTERNAL_77e69f8b_4_k_cu_5f59a906_272354cuda3std3__419piecewise_constructE,(_ZN40_INTERNAL_77e69f8b_4_k_cu_5f59a906_272354cuda3std3__45__cpo4cendE - _ZN40_INTERNAL_77e69f8b_4_k_cu_5f59a906_272354cuda3std3__419piecewise_constructE)
_ZN40_INTERNAL_77e69f8b_4_k_cu_5f59a906_272354cuda3std3__419piecewise_constructE:
	.zero		1
	.type		_ZN40_INTERNAL_77e69f8b_4_k_cu_5f59a906_272354cuda3std3__45__cpo4cendE,@object
	.size		_ZN40_INTERNAL_77e69f8b_4_k_cu_5f59a906_272354cuda3std3__45__cpo4cendE,(_ZN40_INTERNAL_77e69f8b_4_k_cu_5f59a906_272354cuda3std6ranges3__45__cpo4swapE - _ZN40_INTERNAL_77e69f8b_4_k_cu_5f59a906_272354cuda3std3__45__cpo4cendE)
_ZN40_INTERNAL_77e69f8b_4_k_cu_5f59a906_272354cuda3std3__45__cpo4cendE:
	.zero		1
	.type		_ZN40_INTERNAL_77e69f8b_4_k_cu_5f59a906_272354cuda3std6ranges3__45__cpo4swapE,@object
	.size		_ZN40_INTERNAL_77e69f8b_4_k_cu_5f59a906_272354cuda3std6ranges3__45__cpo4swapE,(.L_8 - _ZN40_INTERNAL_77e69f8b_4_k_cu_5f59a906_272354cuda3std6ranges3__45__cpo4swapE)
_ZN40_INTERNAL_77e69f8b_4_k_cu_5f59a906_272354cuda3std6ranges3__45__cpo4swapE:
	.zero		1
.L_8:


//--------------------- .nv.constant0._ZN7cutlass13device_kernelINS_4gemm6kernel13GemmUniversalIN4cute5tupleIJiiiiEEENS1_10collective13CollectiveMmaINS1_34MainloopSm90TmaGmmaWarpSpecializedILi3ENS5_IJNS4_1CILi1EEESB_SB_EEENS1_35KernelTmaWarpSpecializedCooperativeEEENS5_IJNSA_ILi128EEESF_SF_EEENS_10bfloat16_tENS5_IJlSB_lEEESH_SI_NS4_8TiledMMAINS4_8MMA_AtomIJNS4_4SM904GMMA28MMA_64x128x16_F32BF16BF16_SSILNSM_5MajorE0ELSO_0ELNSM_7ScaleInE1ELSP_1EEEEEENS4_6LayoutINS5_IJNSA_ILi2EEESB_SB_EEENS5_IJSB_NSA_ILi0EEESV_EEEEENS5_IJNS4_10UnderscoreESY_SY_EEEEENS4_13SM90_TMA_LOADENS4_14ComposedLayoutINS4_7SwizzleILi3ELi4ELi3EEENS4_18smem_ptr_flag_bitsILi16EEENSS_INS5_IJNSA_ILi8EEENSA_ILi64EEEEEENS5_IJS18_SB_EEEEEEEvNS4_8identityES11_S1C_vS1D_EENS_8epilogue10collective6detail29Sm90TmaWarpSpecializedAdapterINS1G_15DefaultEpilogueISH_SI_SI_NS1F_6thread17LinearCombinationISH_Li1EffLNS1K_9ScaleType4KindE0ELNS_15FloatRoundStyleE2ESH_EENS1_15EpilogueDefaultEEEEEvvEEEEvNT_6ParamsE --------------------------
	.section	.nv.constant0._ZN7cutlass13device_kernelINS_4gemm6kernel13GemmUniversalIN4cute5tupleIJiiiiEEENS1_10collective13CollectiveMmaINS1_34MainloopSm90TmaGmmaWarpSpecializedILi3ENS5_IJNS4_1CILi1EEESB_SB_EEENS1_35KernelTmaWarpSpecializedCooperativeEEENS5_IJNSA_ILi128EEESF_SF_EEENS_10bfloat16_tENS5_IJlSB_lEEESH_SI_NS4_8TiledMMAINS4_8MMA_AtomIJNS4_4SM904GMMA28MMA_64x128x16_F32BF16BF16_SSILNSM_5MajorE0ELSO_0ELNSM_7ScaleInE1ELSP_1EEEEEENS4_6LayoutINS5_IJNSA_ILi2EEESB_SB_EEENS5_IJSB_NSA_ILi0EEESV_EEEEENS5_IJNS4_10UnderscoreESY_SY_EEEEENS4_13SM90_TMA_LOADENS4_14ComposedLayoutINS4_7SwizzleILi3ELi4ELi3EEENS4_18smem_ptr_flag_bitsILi16EEENSS_INS5_IJNSA_ILi8EEENSA_ILi64EEEEEENS5_IJS18_SB_EEEEEEEvNS4_8identityES11_S1C_vS1D_EENS_8epilogue10collective6detail29Sm90TmaWarpSpecializedAdapterINS1G_15DefaultEpilogueISH_SI_SI_NS1F_6thread17LinearCombinationISH_Li1EffLNS1K_9ScaleType4KindE0ELNS_15FloatRoundStyleE2ESH_EENS1_15EpilogueDefaultEEEEEvvEEEEvNT_6ParamsE,"a",@progbits
	.sectionflags	@""
	.align	4
.nv.constant0._ZN7cutlass13device_kernelINS_4gemm6kernel13GemmUniversalIN4cute5tupleIJiiiiEEENS1_10collective13CollectiveMmaINS1_34MainloopSm90TmaGmmaWarpSpecializedILi3ENS5_IJNS4_1CILi1EEESB_SB_EEENS1_35KernelTmaWarpSpecializedCooperativeEEENS5_IJNSA_ILi128EEESF_SF_EEENS_10bfloat16_tENS5_IJlSB_lEEESH_SI_NS4_8TiledMMAINS4_8MMA_AtomIJNS4_4SM904GMMA28MMA_64x128x16_F32BF16BF16_SSILNSM_5MajorE0ELSO_0ELNSM_7ScaleInE1ELSP_1EEEEEENS4_6LayoutINS5_IJNSA_ILi2EEESB_SB_EEENS5_IJSB_NSA_ILi0EEESV_EEEEENS5_IJNS4_10UnderscoreESY_SY_EEEEENS4_13SM90_TMA_LOADENS4_14ComposedLayoutINS4_7SwizzleILi3ELi4ELi3EEENS4_18smem_ptr_flag_bitsILi16EEENSS_INS5_IJNSA_ILi8EEENSA_ILi64EEEEEENS5_IJS18_SB_EEEEEEEvNS4_8identityES11_S1C_vS1D_EENS_8epilogue10collective6detail29Sm90TmaWarpSpecializedAdapterINS1G_15DefaultEpilogueISH_SI_SI_NS1F_6thread17LinearCombinationISH_Li1EffLNS1K_9ScaleType4KindE0ELNS_15FloatRoundStyleE2ESH_EENS1_15EpilogueDefaultEEEEEvvEEEEvNT_6ParamsE:
	.zero		1664


//--------------------- SYMBOLS --------------------------

	.type		.nv.reservedSmem.offset0,@object
	.size		.nv.reservedSmem.offset0,0x4
	.type		__assertfail,@function
